//
// Generated by NVIDIA NVVM Compiler
//
// Compiler Build ID: CL-36424714
// Cuda compilation tools, release 13.0, V13.0.88
// Based on NVVM 20.0.0
//

.version 9.0
.target sm_100
.address_size 64

	// .globl	_Z22softmax_forward_kernelPffPKfii
// _ZZ22softmax_forward_kernelPffPKfiiE8warptemp has been demoted
// _ZZ22softmax_forward_kernelPffPKfiiE6maxval has been demoted
// _ZZ22softmax_forward_kernelPffPKfiiE4norm has been demoted

.visible .entry _Z22softmax_forward_kernelPffPKfii(
	.param .u64 .ptr .align 1 _Z22softmax_forward_kernelPffPKfii_param_0,
	.param .f32 _Z22softmax_forward_kernelPffPKfii_param_1,
	.param .u64 .ptr .align 1 _Z22softmax_forward_kernelPffPKfii_param_2,
	.param .u32 _Z22softmax_forward_kernelPffPKfii_param_3,
	.param .u32 _Z22softmax_forward_kernelPffPKfii_param_4
)
{
	.reg .pred 	%p<82>;
	.reg .b32 	%r<205>;
	.reg .b32 	%f<219>;
	.reg .b64 	%rd<23>;
	// demoted variable
	.shared .align 4 .b8 _ZZ22softmax_forward_kernelPffPKfiiE8warptemp[32];
	// demoted variable
	.shared .align 4 .f32 _ZZ22softmax_forward_kernelPffPKfiiE6maxval;
	// demoted variable
	.shared .align 4 .f32 _ZZ22softmax_forward_kernelPffPKfiiE4norm;
	ld.param.u64 	%rd8, [_Z22softmax_forward_kernelPffPKfii_param_0];
	ld.param.f32 	%f26, [_Z22softmax_forward_kernelPffPKfii_param_1];
	ld.param.u64 	%rd9, [_Z22softmax_forward_kernelPffPKfii_param_2];
	ld.param.u32 	%r68, [_Z22softmax_forward_kernelPffPKfii_param_4];
	cvta.to.global.u64 	%rd1, %rd8;
	cvta.to.global.u64 	%rd2, %rd9;
	mov.u32 	%r69, %ctaid.x;
	mul.lo.s32 	%r1, %r68, %r69;
	rem.u32 	%r2, %r69, %r68;
	mov.u32 	%r3, %tid.x;
	and.b32  	%r4, %r3, 31;
	setp.ne.s32 	%p1, %r4, 0;
	shr.u32 	%r70, %r3, 3;
	mov.u32 	%r71, _ZZ22softmax_forward_kernelPffPKfiiE8warptemp;
	add.s32 	%r5, %r71, %r70;
	@%p1 bra 	$L__BB0_2;
	mov.b32 	%r72, -8388609;
	st.shared.u32 	[%r5], %r72;
$L__BB0_2:
	bar.sync 	0;
	shr.u32 	%r74, %r2, 8;
	add.s32 	%r6, %r74, 1;
	and.b32  	%r7, %r6, 3;
	setp.lt.u32 	%p2, %r2, 768;
	mov.b32 	%r188, 0;
	@%p2 bra 	$L__BB0_22;
	and.b32  	%r76, %r6, 16777212;
	add.s32 	%r185, %r3, %r1;
	neg.s32 	%r184, %r76;
	mov.b32 	%r187, 512;
	mov.u32 	%r186, %r3;
$L__BB0_4:
	setp.gt.u32 	%p3, %r186, %r2;
	mul.wide.s32 	%rd10, %r185, 4;
	add.s64 	%rd3, %rd2, %rd10;
	mov.f32 	%f211, 0fFF7FFFFF;
	@%p3 bra 	$L__BB0_6;
	ld.global.f32 	%f211, [%rd3];
$L__BB0_6:
	setp.ne.s32 	%p4, %r4, 0;
	bar.warp.sync 	-1;
	mov.b32 	%r77, %f211;
	shfl.sync.down.b32	%r78|%p5, %r77, 1, 31, -1;
	mov.b32 	%f28, %r78;
	max.f32 	%f29, %f211, %f28;
	mov.b32 	%r79, %f29;
	shfl.sync.down.b32	%r80|%p6, %r79, 2, 31, 1431655765;
	mov.b32 	%f30, %r80;
	max.f32 	%f31, %f29, %f30;
	mov.b32 	%r81, %f31;
	shfl.sync.down.b32	%r82|%p7, %r81, 4, 31, 286331153;
	mov.b32 	%f32, %r82;
	max.f32 	%f33, %f31, %f32;
	mov.b32 	%r83, %f33;
	shfl.sync.down.b32	%r84|%p8, %r83, 8, 31, 16843009;
	mov.b32 	%f34, %r84;
	max.f32 	%f35, %f33, %f34;
	mov.b32 	%r85, %f35;
	shfl.sync.down.b32	%r86|%p9, %r85, 16, 31, 65537;
	mov.b32 	%f36, %r86;
	max.f32 	%f3, %f35, %f36;
	@%p4 bra 	$L__BB0_8;
	ld.shared.f32 	%f37, [%r5];
	max.f32 	%f38, %f3, %f37;
	st.shared.f32 	[%r5], %f38;
$L__BB0_8:
	bar.warp.sync 	-1;
	add.s32 	%r87, %r186, 256;
	setp.gt.u32 	%p10, %r87, %r2;
	mov.f32 	%f212, 0fFF7FFFFF;
	@%p10 bra 	$L__BB0_10;
	ld.global.f32 	%f212, [%rd3+1024];
$L__BB0_10:
	setp.ne.s32 	%p11, %r4, 0;
	bar.warp.sync 	-1;
	mov.b32 	%r88, %f212;
	shfl.sync.down.b32	%r89|%p12, %r88, 1, 31, -1;
	mov.b32 	%f40, %r89;
	max.f32 	%f41, %f212, %f40;
	mov.b32 	%r90, %f41;
	shfl.sync.down.b32	%r91|%p13, %r90, 2, 31, 1431655765;
	mov.b32 	%f42, %r91;
	max.f32 	%f43, %f41, %f42;
	mov.b32 	%r92, %f43;
	shfl.sync.down.b32	%r93|%p14, %r92, 4, 31, 286331153;
	mov.b32 	%f44, %r93;
	max.f32 	%f45, %f43, %f44;
	mov.b32 	%r94, %f45;
	shfl.sync.down.b32	%r95|%p15, %r94, 8, 31, 16843009;
	mov.b32 	%f46, %r95;
	max.f32 	%f47, %f45, %f46;
	mov.b32 	%r96, %f47;
	shfl.sync.down.b32	%r97|%p16, %r96, 16, 31, 65537;
	mov.b32 	%f48, %r97;
	max.f32 	%f6, %f47, %f48;
	@%p11 bra 	$L__BB0_12;
	ld.shared.f32 	%f49, [%r5];
	max.f32 	%f50, %f6, %f49;
	st.shared.f32 	[%r5], %f50;
$L__BB0_12:
	bar.warp.sync 	-1;
	add.s32 	%r98, %r186, 512;
	setp.gt.u32 	%p17, %r98, %r2;
	mov.f32 	%f213, 0fFF7FFFFF;
	@%p17 bra 	$L__BB0_14;
	ld.global.f32 	%f213, [%rd3+2048];
$L__BB0_14:
	setp.ne.s32 	%p18, %r4, 0;
	bar.warp.sync 	-1;
	mov.b32 	%r99, %f213;
	shfl.sync.down.b32	%r100|%p19, %r99, 1, 31, -1;
	mov.b32 	%f52, %r100;
	max.f32 	%f53, %f213, %f52;
	mov.b32 	%r101, %f53;
	shfl.sync.down.b32	%r102|%p20, %r101, 2, 31, 1431655765;
	mov.b32 	%f54, %r102;
	max.f32 	%f55, %f53, %f54;
	mov.b32 	%r103, %f55;
	shfl.sync.down.b32	%r104|%p21, %r103, 4, 31, 286331153;
	mov.b32 	%f56, %r104;
	max.f32 	%f57, %f55, %f56;
	mov.b32 	%r105, %f57;
	shfl.sync.down.b32	%r106|%p22, %r105, 8, 31, 16843009;
	mov.b32 	%f58, %r106;
	max.f32 	%f59, %f57, %f58;
	mov.b32 	%r107, %f59;
	shfl.sync.down.b32	%r108|%p23, %r107, 16, 31, 65537;
	mov.b32 	%f60, %r108;
	max.f32 	%f9, %f59, %f60;
	@%p18 bra 	$L__BB0_16;
	ld.shared.f32 	%f61, [%r5];
	max.f32 	%f62, %f9, %f61;
	st.shared.f32 	[%r5], %f62;
$L__BB0_16:
	bar.warp.sync 	-1;
	add.s32 	%r109, %r186, 768;
	setp.gt.u32 	%p24, %r109, %r2;
	mov.f32 	%f214, 0fFF7FFFFF;
	@%p24 bra 	$L__BB0_18;
	ld.global.f32 	%f214, [%rd3+3072];
$L__BB0_18:
	setp.ne.s32 	%p25, %r4, 0;
	bar.warp.sync 	-1;
	mov.b32 	%r110, %f214;
	shfl.sync.down.b32	%r111|%p26, %r110, 1, 31, -1;
	mov.b32 	%f64, %r111;
	max.f32 	%f65, %f214, %f64;
	mov.b32 	%r112, %f65;
	shfl.sync.down.b32	%r113|%p27, %r112, 2, 31, 1431655765;
	mov.b32 	%f66, %r113;
	max.f32 	%f67, %f65, %f66;
	mov.b32 	%r114, %f67;
	shfl.sync.down.b32	%r115|%p28, %r114, 4, 31, 286331153;
	mov.b32 	%f68, %r115;
	max.f32 	%f69, %f67, %f68;
	mov.b32 	%r116, %f69;
	shfl.sync.down.b32	%r117|%p29, %r116, 8, 31, 16843009;
	mov.b32 	%f70, %r117;
	max.f32 	%f71, %f69, %f70;
	mov.b32 	%r118, %f71;
	shfl.sync.down.b32	%r119|%p30, %r118, 16, 31, 65537;
	mov.b32 	%f72, %r119;
	max.f32 	%f12, %f71, %f72;
	@%p25 bra 	$L__BB0_20;
	ld.shared.f32 	%f73, [%r5];
	max.f32 	%f74, %f12, %f73;
	st.shared.f32 	[%r5], %f74;
$L__BB0_20:
	bar.warp.sync 	-1;
	add.s32 	%r187, %r187, 1024;
	add.s32 	%r186, %r186, 1024;
	add.s32 	%r185, %r185, 1024;
	add.s32 	%r184, %r184, 4;
	setp.ne.s32 	%p31, %r184, 0;
	@%p31 bra 	$L__BB0_4;
	add.s32 	%r188, %r187, -512;
$L__BB0_22:
	setp.eq.s32 	%p32, %r7, 0;
	@%p32 bra 	$L__BB0_29;
	add.s32 	%r190, %r3, %r188;
	add.s32 	%r191, %r190, %r1;
	neg.s32 	%r189, %r7;
$L__BB0_24:
	.pragma "nounroll";
	mul.wide.s32 	%rd11, %r191, 4;
	add.s64 	%rd4, %rd2, %rd11;
	setp.gt.u32 	%p33, %r190, %r2;
	mov.f32 	%f215, 0fFF7FFFFF;
	@%p33 bra 	$L__BB0_26;
	ld.global.f32 	%f215, [%rd4];
$L__BB0_26:
	setp.ne.s32 	%p34, %r4, 0;
	bar.warp.sync 	-1;
	mov.b32 	%r120, %f215;
	shfl.sync.down.b32	%r121|%p35, %r120, 1, 31, -1;
	mov.b32 	%f76, %r121;
	max.f32 	%f77, %f215, %f76;
	mov.b32 	%r122, %f77;
	shfl.sync.down.b32	%r123|%p36, %r122, 2, 31, 1431655765;
	mov.b32 	%f78, %r123;
	max.f32 	%f79, %f77, %f78;
	mov.b32 	%r124, %f79;
	shfl.sync.down.b32	%r125|%p37, %r124, 4, 31, 286331153;
	mov.b32 	%f80, %r125;
	max.f32 	%f81, %f79, %f80;
	mov.b32 	%r126, %f81;
	shfl.sync.down.b32	%r127|%p38, %r126, 8, 31, 16843009;
	mov.b32 	%f82, %r127;
	max.f32 	%f83, %f81, %f82;
	mov.b32 	%r128, %f83;
	shfl.sync.down.b32	%r129|%p39, %r128, 16, 31, 65537;
	mov.b32 	%f84, %r129;
	max.f32 	%f15, %f83, %f84;
	@%p34 bra 	$L__BB0_28;
	ld.shared.f32 	%f85, [%r5];
	max.f32 	%f86, %f15, %f85;
	st.shared.f32 	[%r5], %f86;
$L__BB0_28:
	bar.warp.sync 	-1;
	add.s32 	%r191, %r191, 256;
	add.s32 	%r190, %r190, 256;
	add.s32 	%r189, %r189, 1;
	setp.ne.s32 	%p40, %r189, 0;
	@%p40 bra 	$L__BB0_24;
$L__BB0_29:
	bar.sync 	0;
	setp.ne.s32 	%p41, %r3, 0;
	@%p41 bra 	$L__BB0_31;
	ld.shared.f32 	%f87, [_ZZ22softmax_forward_kernelPffPKfiiE8warptemp];
	max.f32 	%f88, %f87, 0fFF7FFFFF;
	mov.b32 	%r130, 0;
	st.shared.u32 	[_ZZ22softmax_forward_kernelPffPKfiiE8warptemp], %r130;
	ld.shared.f32 	%f89, [_ZZ22softmax_forward_kernelPffPKfiiE8warptemp+4];
	max.f32 	%f90, %f88, %f89;
	st.shared.u32 	[_ZZ22softmax_forward_kernelPffPKfiiE8warptemp+4], %r130;
	ld.shared.f32 	%f91, [_ZZ22softmax_forward_kernelPffPKfiiE8warptemp+8];
	max.f32 	%f92, %f90, %f91;
	st.shared.u32 	[_ZZ22softmax_forward_kernelPffPKfiiE8warptemp+8], %r130;
	ld.shared.f32 	%f93, [_ZZ22softmax_forward_kernelPffPKfiiE8warptemp+12];
	max.f32 	%f94, %f92, %f93;
	st.shared.u32 	[_ZZ22softmax_forward_kernelPffPKfiiE8warptemp+12], %r130;
	ld.shared.f32 	%f95, [_ZZ22softmax_forward_kernelPffPKfiiE8warptemp+16];
	max.f32 	%f96, %f94, %f95;
	st.shared.u32 	[_ZZ22softmax_forward_kernelPffPKfiiE8warptemp+16], %r130;
	ld.shared.f32 	%f97, [_ZZ22softmax_forward_kernelPffPKfiiE8warptemp+20];
	max.f32 	%f98, %f96, %f97;
	st.shared.u32 	[_ZZ22softmax_forward_kernelPffPKfiiE8warptemp+20], %r130;
	ld.shared.f32 	%f99, [_ZZ22softmax_forward_kernelPffPKfiiE8warptemp+24];
	max.f32 	%f100, %f98, %f99;
	st.shared.u32 	[_ZZ22softmax_forward_kernelPffPKfiiE8warptemp+24], %r130;
	ld.shared.f32 	%f101, [_ZZ22softmax_forward_kernelPffPKfiiE8warptemp+28];
	max.f32 	%f102, %f100, %f101;
	st.shared.u32 	[_ZZ22softmax_forward_kernelPffPKfiiE8warptemp+28], %r130;
	st.shared.f32 	[_ZZ22softmax_forward_kernelPffPKfiiE6maxval], %f102;
$L__BB0_31:
	bar.sync 	0;
	setp.lt.u32 	%p42, %r2, 256;
	mov.b32 	%r196, 0;
	@%p42 bra 	$L__BB0_43;
	and.b32  	%r133, %r6, 16777214;
	add.s32 	%r193, %r3, %r1;
	neg.s32 	%r192, %r133;
	mov.b32 	%r195, 256;
	mov.u32 	%r194, %r3;
$L__BB0_33:
	setp.gt.u32 	%p43, %r194, %r2;
	mov.f32 	%f216, 0f00000000;
	@%p43 bra 	$L__BB0_35;
	mul.wide.s32 	%rd12, %r193, 4;
	add.s64 	%rd13, %rd2, %rd12;
	ld.global.f32 	%f104, [%rd13];
	ld.shared.f32 	%f105, [_ZZ22softmax_forward_kernelPffPKfiiE6maxval];
	sub.f32 	%f106, %f104, %f105;
	mul.f32 	%f107, %f26, %f106;
	fma.rn.f32 	%f108, %f107, 0f3BBB989D, 0f3F000000;
	cvt.sat.f32.f32 	%f109, %f108;
	mov.f32 	%f110, 0f4B400001;
	mov.f32 	%f111, 0f437C0000;
	fma.rm.f32 	%f112, %f109, %f111, %f110;
	add.f32 	%f113, %f112, 0fCB40007F;
	neg.f32 	%f114, %f113;
	fma.rn.f32 	%f115, %f107, 0f3FB8AA3B, %f114;
	fma.rn.f32 	%f116, %f107, 0f32A57060, %f115;
	mov.b32 	%r134, %f112;
	shl.b32 	%r135, %r134, 23;
	mov.b32 	%f117, %r135;
	ex2.approx.ftz.f32 	%f118, %f116;
	mul.f32 	%f216, %f118, %f117;
	add.s64 	%rd14, %rd1, %rd12;
	st.global.f32 	[%rd14], %f216;
$L__BB0_35:
	setp.ne.s32 	%p44, %r4, 0;
	bar.warp.sync 	-1;
	mov.b32 	%r136, %f216;
	shfl.sync.down.b32	%r137|%p45, %r136, 1, 31, -1;
	mov.b32 	%f119, %r137;
	add.f32 	%f120, %f216, %f119;
	mov.b32 	%r138, %f120;
	shfl.sync.down.b32	%r139|%p46, %r138, 2, 31, 1431655765;
	mov.b32 	%f121, %r139;
	add.f32 	%f122, %f120, %f121;
	mov.b32 	%r140, %f122;
	shfl.sync.down.b32	%r141|%p47, %r140, 4, 31, 286331153;
	mov.b32 	%f123, %r141;
	add.f32 	%f124, %f122, %f123;
	mov.b32 	%r142, %f124;
	shfl.sync.down.b32	%r143|%p48, %r142, 8, 31, 16843009;
	mov.b32 	%f125, %r143;
	add.f32 	%f126, %f124, %f125;
	mov.b32 	%r144, %f126;
	shfl.sync.down.b32	%r145|%p49, %r144, 16, 31, 65537;
	mov.b32 	%f127, %r145;
	add.f32 	%f18, %f126, %f127;
	@%p44 bra 	$L__BB0_37;
	ld.shared.f32 	%f128, [%r5];
	add.f32 	%f129, %f18, %f128;
	st.shared.f32 	[%r5], %f129;
$L__BB0_37:
	bar.warp.sync 	-1;
	add.s32 	%r146, %r194, 256;
	setp.gt.u32 	%p50, %r146, %r2;
	mov.f32 	%f217, 0f00000000;
	@%p50 bra 	$L__BB0_39;
	add.s32 	%r147, %r193, 256;
	mul.wide.s32 	%rd15, %r147, 4;
	add.s64 	%rd16, %rd2, %rd15;
	ld.global.f32 	%f131, [%rd16];
	ld.shared.f32 	%f132, [_ZZ22softmax_forward_kernelPffPKfiiE6maxval];
	sub.f32 	%f133, %f131, %f132;
	mul.f32 	%f134, %f26, %f133;
	fma.rn.f32 	%f135, %f134, 0f3BBB989D, 0f3F000000;
	cvt.sat.f32.f32 	%f136, %f135;
	mov.f32 	%f137, 0f4B400001;
	mov.f32 	%f138, 0f437C0000;
	fma.rm.f32 	%f139, %f136, %f138, %f137;
	add.f32 	%f140, %f139, 0fCB40007F;
	neg.f32 	%f141, %f140;
	fma.rn.f32 	%f142, %f134, 0f3FB8AA3B, %f141;
	fma.rn.f32 	%f143, %f134, 0f32A57060, %f142;
	mov.b32 	%r148, %f139;
	shl.b32 	%r149, %r148, 23;
	mov.b32 	%f144, %r149;
	ex2.approx.ftz.f32 	%f145, %f143;
	mul.f32 	%f217, %f145, %f144;
	add.s64 	%rd17, %rd1, %rd15;
	st.global.f32 	[%rd17], %f217;
$L__BB0_39:
	setp.ne.s32 	%p51, %r4, 0;
	bar.warp.sync 	-1;
	mov.b32 	%r150, %f217;
	shfl.sync.down.b32	%r151|%p52, %r150, 1, 31, -1;
	mov.b32 	%f146, %r151;
	add.f32 	%f147, %f217, %f146;
	mov.b32 	%r152, %f147;
	shfl.sync.down.b32	%r153|%p53, %r152, 2, 31, 1431655765;
	mov.b32 	%f148, %r153;
	add.f32 	%f149, %f147, %f148;
	mov.b32 	%r154, %f149;
	shfl.sync.down.b32	%r155|%p54, %r154, 4, 31, 286331153;
	mov.b32 	%f150, %r155;
	add.f32 	%f151, %f149, %f150;
	mov.b32 	%r156, %f151;
	shfl.sync.down.b32	%r157|%p55, %r156, 8, 31, 16843009;
	mov.b32 	%f152, %r157;
	add.f32 	%f153, %f151, %f152;
	mov.b32 	%r158, %f153;
	shfl.sync.down.b32	%r159|%p56, %r158, 16, 31, 65537;
	mov.b32 	%f154, %r159;
	add.f32 	%f21, %f153, %f154;
	@%p51 bra 	$L__BB0_41;
	ld.shared.f32 	%f155, [%r5];
	add.f32 	%f156, %f21, %f155;
	st.shared.f32 	[%r5], %f156;
$L__BB0_41:
	bar.warp.sync 	-1;
	add.s32 	%r195, %r195, 512;
	add.s32 	%r194, %r194, 512;
	add.s32 	%r193, %r193, 512;
	add.s32 	%r192, %r192, 2;
	setp.ne.s32 	%p57, %r192, 0;
	@%p57 bra 	$L__BB0_33;
	add.s32 	%r196, %r195, -256;
$L__BB0_43:
	and.b32  	%r160, %r2, 256;
	setp.ne.s32 	%p58, %r160, 0;
	@%p58 bra 	$L__BB0_49;
	add.s32 	%r41, %r196, %r3;
	setp.gt.u32 	%p59, %r41, %r2;
	mov.f32 	%f218, 0f00000000;
	@%p59 bra 	$L__BB0_46;
	add.s32 	%r161, %r41, %r1;
	mul.wide.s32 	%rd18, %r161, 4;
	add.s64 	%rd19, %rd2, %rd18;
	ld.global.f32 	%f158, [%rd19];
	ld.shared.f32 	%f159, [_ZZ22softmax_forward_kernelPffPKfiiE6maxval];
	sub.f32 	%f160, %f158, %f159;
	mul.f32 	%f161, %f26, %f160;
	fma.rn.f32 	%f162, %f161, 0f3BBB989D, 0f3F000000;
	cvt.sat.f32.f32 	%f163, %f162;
	mov.f32 	%f164, 0f4B400001;
	mov.f32 	%f165, 0f437C0000;
	fma.rm.f32 	%f166, %f163, %f165, %f164;
	add.f32 	%f167, %f166, 0fCB40007F;
	neg.f32 	%f168, %f167;
	fma.rn.f32 	%f169, %f161, 0f3FB8AA3B, %f168;
	fma.rn.f32 	%f170, %f161, 0f32A57060, %f169;
	mov.b32 	%r162, %f166;
	shl.b32 	%r163, %r162, 23;
	mov.b32 	%f171, %r163;
	ex2.approx.ftz.f32 	%f172, %f170;
	mul.f32 	%f218, %f172, %f171;
	add.s64 	%rd20, %rd1, %rd18;
	st.global.f32 	[%rd20], %f218;
$L__BB0_46:
	setp.ne.s32 	%p60, %r4, 0;
	bar.warp.sync 	-1;
	mov.b32 	%r164, %f218;
	shfl.sync.down.b32	%r165|%p61, %r164, 1, 31, -1;
	mov.b32 	%f173, %r165;
	add.f32 	%f174, %f218, %f173;
	mov.b32 	%r166, %f174;
	shfl.sync.down.b32	%r167|%p62, %r166, 2, 31, 1431655765;
	mov.b32 	%f175, %r167;
	add.f32 	%f176, %f174, %f175;
	mov.b32 	%r168, %f176;
	shfl.sync.down.b32	%r169|%p63, %r168, 4, 31, 286331153;
	mov.b32 	%f177, %r169;
	add.f32 	%f178, %f176, %f177;
	mov.b32 	%r170, %f178;
	shfl.sync.down.b32	%r171|%p64, %r170, 8, 31, 16843009;
	mov.b32 	%f179, %r171;
	add.f32 	%f180, %f178, %f179;
	mov.b32 	%r172, %f180;
	shfl.sync.down.b32	%r173|%p65, %r172, 16, 31, 65537;
	mov.b32 	%f181, %r173;
	add.f32 	%f24, %f180, %f181;
	@%p60 bra 	$L__BB0_48;
	ld.shared.f32 	%f182, [%r5];
	add.f32 	%f183, %f24, %f182;
	st.shared.f32 	[%r5], %f183;
$L__BB0_48:
	bar.warp.sync 	-1;
$L__BB0_49:
	setp.ne.s32 	%p66, %r3, 0;
	bar.sync 	0;
	@%p66 bra 	$L__BB0_51;
	ld.shared.f32 	%f184, [_ZZ22softmax_forward_kernelPffPKfiiE8warptemp];
	add.f32 	%f185, %f184, 0f00000000;
	ld.shared.f32 	%f186, [_ZZ22softmax_forward_kernelPffPKfiiE8warptemp+4];
	add.f32 	%f187, %f185, %f186;
	ld.shared.f32 	%f188, [_ZZ22softmax_forward_kernelPffPKfiiE8warptemp+8];
	add.f32 	%f189, %f187, %f188;
	ld.shared.f32 	%f190, [_ZZ22softmax_forward_kernelPffPKfiiE8warptemp+12];
	add.f32 	%f191, %f189, %f190;
	ld.shared.f32 	%f192, [_ZZ22softmax_forward_kernelPffPKfiiE8warptemp+16];
	add.f32 	%f193, %f191, %f192;
	ld.shared.f32 	%f194, [_ZZ22softmax_forward_kernelPffPKfiiE8warptemp+20];
	add.f32 	%f195, %f193, %f194;
	ld.shared.f32 	%f196, [_ZZ22softmax_forward_kernelPffPKfiiE8warptemp+24];
	add.f32 	%f197, %f195, %f196;
	ld.shared.f32 	%f198, [_ZZ22softmax_forward_kernelPffPKfiiE8warptemp+28];
	add.f32 	%f199, %f197, %f198;
	rcp.rn.f32 	%f200, %f199;
	st.shared.f32 	[_ZZ22softmax_forward_kernelPffPKfiiE4norm], %f200;
$L__BB0_51:
	bar.sync 	0;
	setp.lt.s32 	%p67, %r68, 1;
	@%p67 bra 	$L__BB0_79;
	ld.shared.f32 	%f25, [_ZZ22softmax_forward_kernelPffPKfiiE4norm];
	add.s32 	%r175, %r68, -1;
	shr.u32 	%r176, %r175, 8;
	add.s32 	%r42, %r176, 1;
	and.b32  	%r43, %r42, 3;
	setp.lt.u32 	%p68, %r68, 769;
	mov.b32 	%r201, 0;
	@%p68 bra 	$L__BB0_72;
	add.s64 	%rd5, %rd1, 2048;
	add.s32 	%r199, %r3, %r1;
	and.b32  	%r178, %r42, 33554428;
	neg.s32 	%r197, %r178;
	mov.b32 	%r200, 512;
	mov.u32 	%r198, %r3;
$L__BB0_54:
	mul.wide.s32 	%rd21, %r199, 4;
	add.s64 	%rd6, %rd5, %rd21;
	setp.ge.s32 	%p69, %r198, %r68;
	@%p69 bra 	$L__BB0_58;
	setp.gt.u32 	%p70, %r198, %r2;
	@%p70 bra 	$L__BB0_57;
	ld.global.f32 	%f201, [%rd6+-2048];
	mul.f32 	%f202, %f25, %f201;
	st.global.f32 	[%rd6+-2048], %f202;
	bra.uni 	$L__BB0_58;
$L__BB0_57:
	mov.b32 	%r179, 0;
	st.global.u32 	[%rd6+-2048], %r179;
$L__BB0_58:
	add.s32 	%r50, %r198, 256;
	setp.ge.s32 	%p71, %r50, %r68;
	@%p71 bra 	$L__BB0_62;
	setp.gt.u32 	%p72, %r50, %r2;
	@%p72 bra 	$L__BB0_61;
	ld.global.f32 	%f203, [%rd6+-1024];
	mul.f32 	%f204, %f25, %f203;
	st.global.f32 	[%rd6+-1024], %f204;
	bra.uni 	$L__BB0_62;
$L__BB0_61:
	mov.b32 	%r180, 0;
	st.global.u32 	[%rd6+-1024], %r180;
$L__BB0_62:
	add.s32 	%r51, %r198, 512;
	setp.ge.s32 	%p73, %r51, %r68;
	@%p73 bra 	$L__BB0_66;
	setp.gt.u32 	%p74, %r51, %r2;
	@%p74 bra 	$L__BB0_65;
	ld.global.f32 	%f205, [%rd6];
	mul.f32 	%f206, %f25, %f205;
	st.global.f32 	[%rd6], %f206;
	bra.uni 	$L__BB0_66;
$L__BB0_65:
	mov.b32 	%r181, 0;
	st.global.u32 	[%rd6], %r181;
$L__BB0_66:
	add.s32 	%r52, %r198, 768;
	setp.ge.s32 	%p75, %r52, %r68;
	@%p75 bra 	$L__BB0_70;
	setp.gt.u32 	%p76, %r52, %r2;
	@%p76 bra 	$L__BB0_69;
	ld.global.f32 	%f207, [%rd6+1024];
	mul.f32 	%f208, %f25, %f207;
	st.global.f32 	[%rd6+1024], %f208;
	bra.uni 	$L__BB0_70;
$L__BB0_69:
	mov.b32 	%r182, 0;
	st.global.u32 	[%rd6+1024], %r182;
$L__BB0_70:
	add.s32 	%r200, %r200, 1024;
	add.s32 	%r199, %r199, 1024;
	add.s32 	%r198, %r198, 1024;
	add.s32 	%r197, %r197, 4;
	setp.ne.s32 	%p77, %r197, 0;
	@%p77 bra 	$L__BB0_54;
	add.s32 	%r201, %r200, -512;
$L__BB0_72:
	setp.eq.s32 	%p78, %r43, 0;
	@%p78 bra 	$L__BB0_79;
	add.s32 	%r203, %r3, %r201;
	add.s32 	%r204, %r203, %r1;
	neg.s32 	%r202, %r43;
$L__BB0_74:
	.pragma "nounroll";
	setp.ge.s32 	%p79, %r203, %r68;
	@%p79 bra 	$L__BB0_78;
	mul.wide.s32 	%rd22, %r204, 4;
	add.s64 	%rd7, %rd1, %rd22;
	setp.gt.u32 	%p80, %r203, %r2;
	@%p80 bra 	$L__BB0_77;
	ld.global.f32 	%f209, [%rd7];
	mul.f32 	%f210, %f25, %f209;
	st.global.f32 	[%rd7], %f210;
	bra.uni 	$L__BB0_78;
$L__BB0_77:
	mov.b32 	%r183, 0;
	st.global.u32 	[%rd7], %r183;
$L__BB0_78:
	add.s32 	%r204, %r204, 256;
	add.s32 	%r203, %r203, 256;
	add.s32 	%r202, %r202, 1;
	setp.ne.s32 	%p81, %r202, 0;
	@%p81 bra 	$L__BB0_74;
$L__BB0_79:
	ret;

}


// ===== COMPILED SASS (sm_100) =====

	.target	sm_100

	.elftype	@"ET_EXEC"


//--------------------- .note.nv.tkinfo           --------------------------
	.section	.note.nv.tkinfo,"",@"SHT_NOTE"
	.sectionflags	@"SHF_NOTE_NV_TKINFO"
	.tkinfo
        /*0018*/ 	.word	0x00000002
        /*0030*/ 	.string	""
        /*0030*/ 	.string	"ptxas"
        /*0030*/ 	.string	"Cuda compilation tools, release 13.0, V13.0.88"
        /*0030*/ 	.string	"Build cuda_13.0.r13.0/compiler.36424714_0"
        /*0030*/ 	.string	"-arch sm_100 -m 64 "



//--------------------- .note.nv.cuinfo           --------------------------
	.section	.note.nv.cuinfo,"",@"SHT_NOTE"
	.sectionflags	@"SHF_NOTE_NV_CUINFO"
        /*0018*/ 	.short	0x0002
        /*001a*/ 	.short	0x0064
        /*001c*/ 	.short	0x0082
	.zero		2


//--------------------- .nv.info                  --------------------------
	.section	.nv.info,"",@"SHT_CUDA_INFO"
	.align	4


	//----- nvinfo : EIATTR_REGCOUNT
	.align		4
        /*0000*/ 	.byte	0x04, 0x2f
        /*0002*/ 	.short	(.L_1 - .L_0)
	.align		4
.L_0:
        /*0004*/ 	.word	index@(_Z22softmax_forward_kernelPffPKfii)
        /*0008*/ 	.word	0x0000001e


	//----- nvinfo : EIATTR_FRAME_SIZE
	.align		4
.L_1:
        /*000c*/ 	.byte	0x04, 0x11
        /*000e*/ 	.short	(.L_3 - .L_2)
	.align		4
.L_2:
        /*0010*/ 	.word	index@($__internal_0_$__cuda_sm20_rcp_rn_f32_slowpath)
        /*0014*/ 	.word	0x00000000


	//----- nvinfo : EIATTR_FRAME_SIZE
	.align		4
.L_3:
        /*0018*/ 	.byte	0x04, 0x11
        /*001a*/ 	.short	(.L_5 - .L_4)
	.align		4
.L_4:
        /*001c*/ 	.word	index@(_Z22softmax_forward_kernelPffPKfii)
        /*0020*/ 	.word	0x00000000


	//----- nvinfo : EIATTR_MIN_STACK_SIZE
	.align		4
.L_5:
        /*0024*/ 	.byte	0x04, 0x12
        /*0026*/ 	.short	(.L_7 - .L_6)
	.align		4
.L_6:
        /*0028*/ 	.word	index@(_Z22softmax_forward_kernelPffPKfii)
        /*002c*/ 	.word	0x00000000
.L_7:


//--------------------- .nv.compat                --------------------------
	.section	.nv.compat,"",@"SHT_CUDA_COMPAT_INFO"
	.align	4
        /*0000*/ 	.byte	0x02, 0x09, 0x00, 0x00, 0x02, 0x02, 0x01, 0x00, 0x02, 0x05, 0x05, 0x00, 0x03, 0x07, 0x01, 0x01
        /*0010*/ 	.byte	0x02, 0x03, 0x00, 0x00, 0x02, 0x06, 0x01, 0x00, 0x04, 0x0b, 0x08, 0x00, 0x09, 0x00, 0x00, 0x00
        /*0020*/ 	.byte	0x00, 0x00, 0x00, 0x00


//--------------------- .nv.info._Z22softmax_forward_kernelPffPKfii --------------------------
	.section	.nv.info._Z22softmax_forward_kernelPffPKfii,"",@"SHT_CUDA_INFO"
	.sectionflags	@""
	.align	4


	//----- nvinfo : EIATTR_CUDA_API_VERSION
	.align		4
        /*0000*/ 	.byte	0x04, 0x37
        /*0002*/ 	.short	(.L_9 - .L_8)
.L_8:
        /*0004*/ 	.word	0x00000082


	//----- nvinfo : EIATTR_KPARAM_INFO
	.align		4
.L_9:
        /*0008*/ 	.byte	0x04, 0x17
        /*000a*/ 	.short	(.L_11 - .L_10)
.L_10:
        /*000c*/ 	.word	0x00000000
        /*0010*/ 	.short	0x0004
        /*0012*/ 	.short	0x001c
        /*0014*/ 	.byte	0x00, 0xf0, 0x11, 0x00


	//----- nvinfo : EIATTR_KPARAM_INFO
	.align		4
.L_11:
        /*0018*/ 	.byte	0x04, 0x17
        /*001a*/ 	.short	(.L_13 - .L_12)
.L_12:
        /*001c*/ 	.word	0x00000000
        /*0020*/ 	.short	0x0003
        /*0022*/ 	.short	0x0018
        /*0024*/ 	.byte	0x00, 0xf0, 0x11, 0x00


	//----- nvinfo : EIATTR_KPARAM_INFO
	.align		4
.L_13:
        /*0028*/ 	.byte	0x04, 0x17
        /*002a*/ 	.short	(.L_15 - .L_14)
.L_14:
        /*002c*/ 	.word	0x00000000
        /*0030*/ 	.short	0x0002
        /*0032*/ 	.short	0x0010
        /*0034*/ 	.byte	0x00, 0xf5, 0x21, 0x00


	//----- nvinfo : EIATTR_KPARAM_INFO
	.align		4
.L_15:
        /*0038*/ 	.byte	0x04, 0x17
        /*003a*/ 	.short	(.L_17 - .L_16)
.L_16:
        /*003c*/ 	.word	0x00000000
        /*0040*/ 	.short	0x0001
        /*0042*/ 	.short	0x0008
        /*0044*/ 	.byte	0x00, 0xf0, 0x11, 0x00


	//----- nvinfo : EIATTR_KPARAM_INFO
	.align		4
.L_17:
        /*0048*/ 	.byte	0x04, 0x17
        /*004a*/ 	.short	(.L_19 - .L_18)
.L_18:
        /*004c*/ 	.word	0x00000000
        /*0050*/ 	.short	0x0000
        /*0052*/ 	.short	0x0000
        /*0054*/ 	.byte	0x00, 0xf5, 0x21, 0x00


	//----- nvinfo : EIATTR_SPARSE_MMA_MASK
	.align		4
.L_19:
        /*0058*/ 	.byte	0x03, 0x50
        /*005a*/ 	.short	0x0000


	//----- nvinfo : EIATTR_MAXREG_COUNT
	.align		4
        /*005c*/ 	.byte	0x03, 0x1b
        /*005e*/ 	.short	0x00ff


	//----- nvinfo : EIATTR_NUM_BARRIERS
	.align		4
        /*0060*/ 	.byte	0x02, 0x4c
        /*0062*/ 	.byte	0x01
	.zero		1


	//----- nvinfo : EIATTR_MERCURY_ISA_VERSION
	.align		4
        /*0064*/ 	.byte	0x03, 0x5f
        /*0066*/ 	.short	0x0101


	//----- nvinfo : EIATTR_COOP_GROUP_MASK_REGIDS
	.align		4
        /*0068*/ 	.byte	0x04, 0x29
        /*006a*/ 	.short	(.L_21 - .L_20)


	//   ....[0]....
.L_20:
        /*006c*/ 	.word	0xffffffff


	//   ....[1]....
        /*0070*/ 	.word	0xffffffff


	//   ....[2]....
        /*0074*/ 	.word	0x0500000c


	//   ....[3]....
        /*0078*/ 	.word	0x0500000e


	//   ....[4]....
        /*007c*/ 	.word	0x0500000f


	//   ....[5]....
        /*0080*/ 	.word	0x05000010


	//   ....[6]....
        /*0084*/ 	.word	0xffffffff


	//   ....[7]....
        /*0088*/ 	.word	0xffffffff


	//   ....[8]....
        /*008c*/ 	.word	0xffffffff


	//   ....[9]....
        /*0090*/ 	.word	0x0500000c


	//   ....[10]....
        /*0094*/ 	.word	0x0500000e


	//   ....[11]....
        /*0098*/ 	.word	0x0500000f


	//   ....[12]....
        /*009c*/ 	.word	0x05000010


	//   ....[13]....
        /*00a0*/ 	.word	0xffffffff


	//   ....[14]....
        /*00a4*/ 	.word	0xffffffff


	//   ....[15]....
        /*00a8*/ 	.word	0xffffffff


	//   ....[16]....
        /*00ac*/ 	.word	0x0500000c


	//   ....[17]....
        /*00b0*/ 	.word	0x0500000e


	//   ....[18]....
        /*00b4*/ 	.word	0x0500000f


	//   ....[19]....
        /*00b8*/ 	.word	0x05000010


	//   ....[20]....
        /*00bc*/ 	.word	0xffffffff


	//   ....[21]....
        /*00c0*/ 	.word	0xffffffff


	//   ....[22]....
        /*00c4*/ 	.word	0xffffffff


	//   ....[23]....
        /*00c8*/ 	.word	0x0500000c


	//   ....[24]....
        /*00cc*/ 	.word	0x0500000e


	//   ....[25]....
        /*00d0*/ 	.word	0x0500000f


	//   ....[26]....
        /*00d4*/ 	.word	0x05000010


	//   ....[27]....
        /*00d8*/ 	.word	0xffffffff


	//   ....[28]....
        /*00dc*/ 	.word	0xffffffff


	//   ....[29]....
        /*00e0*/ 	.word	0xffffffff


	//   ....[30]....
        /*00e4*/ 	.word	0x05000010


	//   ....[31]....
        /*00e8*/ 	.word	0x05000015


	//   ....[32]....
        /*00ec*/ 	.word	0x05000012


	//   ....[33]....
        /*00f0*/ 	.word	0x05000017


	//   ....[34]....
        /*00f4*/ 	.word	0xffffffff


	//   ....[35]....
        /*00f8*/ 	.word	0xffffffff


	//   ....[36]....
        /*00fc*/ 	.word	0xffffffff


	//   ....[37]....
        /*0100*/ 	.word	0x0500000c


	//   ....[38]....
        /*0104*/ 	.word	0x0500000e


	//   ....[39]....
        /*0108*/ 	.word	0x0500000f


	//   ....[40]....
        /*010c*/ 	.word	0x05000010


	//   ....[41]....
        /*0110*/ 	.word	0xffffffff


	//   ....[42]....
        /*0114*/ 	.word	0xffffffff


	//   ....[43]....
        /*0118*/ 	.word	0xffffffff


	//   ....[44]....
        /*011c*/ 	.word	0x0500000c


	//   ....[45]....
        /*0120*/ 	.word	0x0500000e


	//   ....[46]....
        /*0124*/ 	.word	0x0500000f


	//   ....[47]....
        /*0128*/ 	.word	0x05000010


	//   ....[48]....
        /*012c*/ 	.word	0xffffffff


	//   ....[49]....
        /*0130*/ 	.word	0xffffffff


	//   ....[50]....
        /*0134*/ 	.word	0xffffffff


	//   ....[51]....
        /*0138*/ 	.word	0x0500000b


	//   ....[52]....
        /*013c*/ 	.word	0x05000008


	//   ....[53]....
        /*0140*/ 	.word	0x0500000d


	//   ....[54]....
        /*0144*/ 	.word	0x0500000a


	//   ....[55]....
        /*0148*/ 	.word	0xffffffff


	//----- nvinfo : EIATTR_COOP_GROUP_INSTR_OFFSETS
	.align		4
.L_21:
        /*014c*/ 	.byte	0x04, 0x28
        /*014e*/ 	.short	(.L_23 - .L_22)


	//   ....[0]....
.L_22:
        /*0150*/ 	.word	0x00000300


	//   ....[1]....
        /*0154*/ 	.word	0x00000320


	//   ....[2]....
        /*0158*/ 	.word	0x00000360


	//   ....[3]....
        /*015c*/ 	.word	0x00000390


	//   ....[4]....
        /*0160*/ 	.word	0x000003c0


	//   ....[5]....
        /*0164*/ 	.word	0x000003f0


	//   ....[6]....
        /*0168*/ 	.word	0x00000430


	//   ....[7]....
        /*016c*/ 	.word	0x00000450


	//   ....[8]....
        /*0170*/ 	.word	0x00000490


	//   ....[9]....
        /*0174*/ 	.word	0x000004c0


	//   ....[10]....
        /*0178*/ 	.word	0x000004e0


	//   ....[11]....
        /*017c*/ 	.word	0x00000500


	//   ....[12]....
        /*0180*/ 	.word	0x00000520


	//   ....[13]....
        /*0184*/ 	.word	0x00000560


	//   ....[14]....
        /*0188*/ 	.word	0x00000580


	//   ....[15]....
        /*018c*/ 	.word	0x000005c0


	//   ....[16]....
        /*0190*/ 	.word	0x000005f0


	//   ....[17]....
        /*0194*/ 	.word	0x00000610


	//   ....[18]....
        /*0198*/ 	.word	0x00000630


	//   ....[19]....
        /*019c*/ 	.word	0x00000650


	//   ....[20]....
        /*01a0*/ 	.word	0x00000690


	//   ....[21]....
        /*01a4*/ 	.word	0x000006b0


	//   ....[22]....
        /*01a8*/ 	.word	0x00000710


	//   ....[23]....
        /*01ac*/ 	.word	0x00000730


	//   ....[24]....
        /*01b0*/ 	.word	0x00000750


	//   ....[25]....
        /*01b4*/ 	.word	0x00000770


	//   ....[26]....
        /*01b8*/ 	.word	0x00000790


	//   ....[27]....
        /*01bc*/ 	.word	0x000007e0


	//   ....[28]....
        /*01c0*/ 	.word	0x00000950


	//   ....[29]....
        /*01c4*/ 	.word	0x00000960


	//   ....[30]....
        /*01c8*/ 	.word	0x00000990


	//   ....[31]....
        /*01cc*/ 	.word	0x000009b0


	//   ....[32]....
        /*01d0*/ 	.word	0x000009d0


	//   ....[33]....
        /*01d4*/ 	.word	0x000009f0


	//   ....[34]....
        /*01d8*/ 	.word	0x00000a40


	//   ....[35]....
        /*01dc*/ 	.word	0x00000e80


	//   ....[36]....
        /*01e0*/ 	.word	0x00000ed0


	//   ....[37]....
        /*01e4*/ 	.word	0x00000f40


	//   ....[38]....
        /*01e8*/ 	.word	0x00000f70


	//   ....[39]....
        /*01ec*/ 	.word	0x00000fb0


	//   ....[40]....
        /*01f0*/ 	.word	0x00000fd0


	//   ....[41]....
        /*01f4*/ 	.word	0x00001010


	//   ....[42]....
        /*01f8*/ 	.word	0x00001190


	//   ....[43]....
        /*01fc*/ 	.word	0x000011a0


	//   ....[44]....
        /*0200*/ 	.word	0x00001200


	//   ....[45]....
        /*0204*/ 	.word	0x00001220


	//   ....[46]....
        /*0208*/ 	.word	0x00001240


	//   ....[47]....
        /*020c*/ 	.word	0x00001260


	//   ....[48]....
        /*0210*/ 	.word	0x000012a0


	//   ....[49]....
        /*0214*/ 	.word	0x000014e0


	//   ....[50]....
        /*0218*/ 	.word	0x00001530


	//   ....[51]....
        /*021c*/ 	.word	0x00001570


	//   ....[52]....
        /*0220*/ 	.word	0x00001590


	//   ....[53]....
        /*0224*/ 	.word	0x000015b0


	//   ....[54]....
        /*0228*/ 	.word	0x000015d0


	//   ....[55]....
        /*022c*/ 	.word	0x00001610


	//----- nvinfo : EIATTR_VRC_CTA_INIT_COUNT
	.align		4
.L_23:
        /*0230*/ 	.byte	0x02, 0x4a
	.zero		1
	.zero		1


	//----- nvinfo : EIATTR_EXIT_INSTR_OFFSETS
	.align		4
        /*0234*/ 	.byte	0x04, 0x1c
        /*0236*/ 	.short	(.L_25 - .L_24)


	//   ....[0]....
.L_24:
        /*0238*/ 	.word	0x00001880


	//   ....[1]....
        /*023c*/ 	.word	0x00001d70


	//   ....[2]....
        /*0240*/ 	.word	0x00001ee0


	//----- nvinfo : EIATTR_CRS_STACK_SIZE
	.align		4
.L_25:
        /*0244*/ 	.byte	0x04, 0x1e
        /*0246*/ 	.short	(.L_27 - .L_26)
.L_26:
        /*0248*/ 	.word	0x00000000


	//----- nvinfo : EIATTR_CBANK_PARAM_SIZE
	.align		4
.L_27:
        /*024c*/ 	.byte	0x03, 0x19
        /*024e*/ 	.short	0x0020


	//----- nvinfo : EIATTR_PARAM_CBANK
	.align		4
        /*0250*/ 	.byte	0x04, 0x0a
        /*0252*/ 	.short	(.L_29 - .L_28)
	.align		4
.L_28:
        /*0254*/ 	.word	index@(.nv.constant0._Z22softmax_forward_kernelPffPKfii)
        /*0258*/ 	.short	0x0380
        /*025a*/ 	.short	0x0020


	//----- nvinfo : EIATTR_SW_WAR
	.align		4
.L_29:
        /*025c*/ 	.byte	0x04, 0x36
        /*025e*/ 	.short	(.L_31 - .L_30)
.L_30:
        /*0260*/ 	.word	0x00000008
.L_31:


//--------------------- .nv.callgraph             --------------------------
	.section	.nv.callgraph,"",@"SHT_CUDA_CALLGRAPH"
	.align	4
	.sectionentsize	8
	.align		4
        /*0000*/ 	.word	0x00000000
	.align		4
        /*0004*/ 	.word	0xffffffff
	.align		4
        /*0008*/ 	.word	0x00000000
	.align		4
        /*000c*/ 	.word	0xfffffffe
	.align		4
        /*0010*/ 	.word	0x00000000
	.align		4
        /*0014*/ 	.word	0xfffffffd
	.align		4
        /*0018*/ 	.word	0x00000000
	.align		4
        /*001c*/ 	.word	0xfffffffc


//--------------------- .text._Z22softmax_forward_kernelPffPKfii --------------------------
	.section	.text._Z22softmax_forward_kernelPffPKfii,"ax",@progbits
	.align	128
        .global         _Z22softmax_forward_kernelPffPKfii
        .type           _Z22softmax_forward_kernelPffPKfii,@function
        .size           _Z22softmax_forward_kernelPffPKfii,(.L_x_41 - _Z22softmax_forward_kernelPffPKfii)
        .other          _Z22softmax_forward_kernelPffPKfii,@"STO_CUDA_ENTRY STV_DEFAULT"
_Z22softmax_forward_kernelPffPKfii:
.text._Z22softmax_forward_kernelPffPKfii:
[----:B------:R-:W-:Y:S08]  /*0000*/  LDC R1, c[0x0][0x37c] ;  /* 0x0000df00ff017b82 */ /* 0x000ff00000000800 */
[----:B------:R-:W0:Y:S01]  /*0010*/  LDC R13, c[0x0][0x39c] ;  /* 0x0000e700ff0d7b82 */ /* 0x000e220000000800 */
[----:B------:R-:W1:Y:S01]  /*0020*/  S2R R3, SR_TID.X ;  /* 0x0000000000037919 */ /* 0x000e620000002100 */
[----:B------:R-:W-:Y:S01]  /*0030*/  UMOV UR4, 0x400 ;  /* 0x0000040000047882 */ /* 0x000fe20000000000 */
[----:B------:R-:W2:Y:S05]  /*0040*/  LDCU.64 UR8, c[0x0][0x358] ;  /* 0x00006b00ff0877ac */ /* 0x000eaa0008000a00 */
[----:B------:R-:W-:Y:S08]  /*0050*/  S2UR UR10, SR_CTAID.X ;  /* 0x00000000000a79c3 */ /* 0x000ff00000002500 */
[----:B------:R-:W3:Y:S01]  /*0060*/  S2UR UR5, SR_CgaCtaId ;  /* 0x00000000000579c3 */ /* 0x000ee20000008800 */
[----:B0-----:R-:W0:Y:S01]  /*0070*/  I2F.U32.RP R0, R13 ;  /* 0x0000000d00007306 */ /* 0x001e220000209000 */
[----:B------:R-:W-:-:S02]  /*0080*/  ISETP.NE.U32.AND P2, PT, R13, RZ, PT ;  /* 0x000000ff0d00720c */ /* 0x000fc40003f45070 */
[----:B-1----:R-:W-:-:S05]  /*0090*/  LOP3.LUT P0, R17, R3, 0x1f, RZ, 0xc0, !PT ;  /* 0x0000001f03117812 */ /* 0x002fca000780c0ff */
[----:B0-----:R-:W0:Y:S01]  /*00a0*/  MUFU.RCP R0, R0 ;  /* 0x0000000000007308 */ /* 0x001e220000001000 */
[----:B---3--:R-:W-:Y:S01]  /*00b0*/  ULEA UR4, UR5, UR4, 0x18 ;  /* 0x0000000405047291 */ /* 0x008fe2000f8ec0ff */
[----:B0-----:R-:W-:-:S05]  /*00c0*/  VIADD R4, R0, 0xffffffe ;  /* 0x0ffffffe00047836 */ /* 0x001fca0000000000 */
[----:B------:R-:W-:Y:S01]  /*00d0*/  LEA.HI R0, R3, UR4, RZ, 0x1d ;  /* 0x0000000403007c11 */ /* 0x000fe2000f8fe8ff */
[----:B------:R-:W-:Y:S01]  /*00e0*/  UMOV UR4, URZ ;  /* 0x000000ff00047c82 */ /* 0x000fe20008000000 */
[----:B------:R0:W1:Y:S02]  /*00f0*/  F2I.FTZ.U32.TRUNC.NTZ R5, R4 ;  /* 0x0000000400057305 */ /* 0x000064000021f000 */
[----:B0-----:R-:W-:Y:S02]  /*0100*/  HFMA2 R4, -RZ, RZ, 0, 0 ;  /* 0x00000000ff047431 */ /* 0x001fe400000001ff */
[----:B-1----:R-:W-:-:S04]  /*0110*/  IMAD.MOV R2, RZ, RZ, -R5 ;  /* 0x000000ffff027224 */ /* 0x002fc800078e0a05 */
[----:B------:R-:W-:-:S04]  /*0120*/  IMAD R7, R2, R13, RZ ;  /* 0x0000000d02077224 */ /* 0x000fc800078e02ff */
[----:B------:R-:W-:-:S06]  /*0130*/  IMAD.HI.U32 R5, R5, R7, R4 ;  /* 0x0000000705057227 */ /* 0x000fcc00078e0004 */
[----:B------:R-:W-:-:S04]  /*0140*/  IMAD.HI.U32 R5, R5, UR10, RZ ;  /* 0x0000000a05057c27 */ /* 0x000fc8000f8e00ff */
[----:B------:R-:W-:Y:S01]  /*0150*/  IMAD.MOV R2, RZ, RZ, -R5 ;  /* 0x000000ffff027224 */ /* 0x000fe200078e0a05 */
[----:B------:R-:W-:-:S03]  /*0160*/  @!P0 MOV R5, 0xff7fffff ;  /* 0xff7fffff00058802 */ /* 0x000fc60000000f00 */
[----:B------:R-:W-:Y:S02]  /*0170*/  IMAD R2, R13, R2, UR10 ;  /* 0x0000000a0d027e24 */ /* 0x000fe4000f8e0202 */
[----:B------:R0:W-:Y:S01]  /*0180*/  @!P0 STS [R0], R5 ;  /* 0x0000000500008388 */ /* 0x0001e20000000800 */
[----:B------:R-:W-:Y:S02]  /*0190*/  BAR.SYNC.DEFER_BLOCKING 0x0 ;  /* 0x0000000000007b1d */ /* 0x000fe40000010000 */
[----:B------:R-:W-:-:S13]  /*01a0*/  ISETP.GE.U32.AND P1, PT, R2, R13, PT ;  /* 0x0000000d0200720c */ /* 0x000fda0003f26070 */
[----:B------:R-:W-:-:S05]  /*01b0*/  @P1 IMAD.IADD R2, R2, 0x1, -R13 ;  /* 0x0000000102021824 */ /* 0x000fca00078e0a0d */
[----:B------:R-:W-:-:S13]  /*01c0*/  ISETP.GE.U32.AND P1, PT, R2, R13, PT ;  /* 0x0000000d0200720c */ /* 0x000fda0003f26070 */
[----:B------:R-:W-:Y:S01]  /*01d0*/  @P1 IMAD.IADD R2, R2, 0x1, -R13 ;  /* 0x0000000102021824 */ /* 0x000fe200078e0a0d */
[----:B------:R-:W-:-:S04]  /*01e0*/  @!P2 LOP3.LUT R2, RZ, R13, RZ, 0x33, !PT ;  /* 0x0000000dff02a212 */ /* 0x000fc800078e33ff */
[C---:B------:R-:W-:Y:S02]  /*01f0*/  ISETP.GE.U32.AND P0, PT, R2.reuse, 0x300, PT ;  /* 0x000003000200780c */ /* 0x040fe40003f06070 */
[----:B------:R-:W-:-:S04]  /*0200*/  LEA.HI R8, R2, 0x1, RZ, 0x18 ;  /* 0x0000000102087811 */ /* 0x000fc800078fc0ff */
[----:B------:R-:W-:-:S07]  /*0210*/  LOP3.LUT R9, R8, 0x3, RZ, 0xc0, !PT ;  /* 0x0000000308097812 */ /* 0x000fce00078ec0ff */
[----:B0-2---:R-:W-:Y:S05]  /*0220*/  @!P0 BRA `(.L_x_0) ;  /* 0x0000000400788947 */ /* 0x005fea0003800000 */
[----:B------:R-:W0:Y:S01]  /*0230*/  LDC.64 R4, c[0x0][0x390] ;  /* 0x0000e400ff047b82 */ /* 0x000e220000000a00 */
[----:B------:R-:W-:Y:S01]  /*0240*/  LOP3.LUT R10, R8, 0xfffffc, RZ, 0xc0, !PT ;  /* 0x00fffffc080a7812 */ /* 0x000fe200078ec0ff */
[--C-:B------:R-:W-:Y:S01]  /*0250*/  IMAD R13, R13, UR10, R3.reuse ;  /* 0x0000000a0d0d7c24 */ /* 0x100fe2000f8e0203 */
[----:B------:R-:W-:Y:S01]  /*0260*/  UMOV UR4, 0x200 ;  /* 0x0000020000047882 */ /* 0x000fe20000000000 */
[----:B------:R-:W-:Y:S01]  /*0270*/  IMAD.MOV.U32 R11, RZ, RZ, R3 ;  /* 0x000000ffff0b7224 */ /* 0x000fe200078e0003 */
[----:B------:R-:W-:-:S07]  /*0280*/  IADD3 R10, PT, PT, -R10, RZ, RZ ;  /* 0x000000ff0a0a7210 */ /* 0x000fce0007ffe1ff */
.L_x_1:
[----:B------:R-:W-:Y:S01]  /*0290*/  ISETP.GT.U32.AND P0, PT, R11, R2, PT ;  /* 0x000000020b00720c */ /* 0x000fe20003f04070 */
[----:B------:R-:W-:Y:S02]  /*02a0*/  IMAD.MOV.U32 R16, RZ, RZ, -0x800001 ;  /* 0xff7fffffff107424 */ /* 0x000fe400078e00ff */
[----:B0-----:R-:W-:-:S10]  /*02b0*/  IMAD.WIDE R6, R13, 0x4, R4 ;  /* 0x000000040d067825 */ /* 0x001fd400078e0204 */
[----:B------:R-:W2:Y:S01]  /*02c0*/  @!P0 LDG.E R16, desc[UR8][R6.64] ;  /* 0x0000000806108981 */ /* 0x000ea2000c1e1900 */
[----:B------:R-:W-:Y:S02]  /*02d0*/  IMAD.MOV.U32 R12, RZ, RZ, 0x55555555 ;  /* 0x55555555ff0c7424 */ /* 0x000fe400078e00ff */
[----:B------:R-:W-:Y:S01]  /*02e0*/  HFMA2 R14, -RZ, RZ, 0.000618457794189453125, 0.000618457794189453125 ;  /* 0x11111111ff0e7431 */ /* 0x000fe200000001ff */
[----:B------:R-:W-:Y:S01]  /*02f0*/  ISETP.NE.AND P0, PT, R17, RZ, PT ;  /* 0x000000ff1100720c */ /* 0x000fe20003f05270 */
[----:B------:R-:W-:-:S12]  /*0300*/  NOP ;  /* 0x0000000000007918 */ /* 0x000fd80000000000 */
[----:B------:R-:W-:Y:S04]  /*0310*/  @!P0 LDS R22, [R0] ;  /* 0x0000000000168984 */ /* 0x000fe80000000800 */
[----:B--2---:R-:W0:Y:S02]  /*0320*/  SHFL.DOWN PT, R15, R16, 0x1, 0x1f ;  /* 0x08201f00100f7f89 */ /* 0x004e2400000e0000 */
[----:B0-----:R-:W-:Y:S01]  /*0330*/  FMNMX R19, R15, R16, !PT ;  /* 0x000000100f137209 */ /* 0x001fe20007800000 */
[----:B------:R-:W-:Y:S02]  /*0340*/  IMAD.MOV.U32 R15, RZ, RZ, 0x1010101 ;  /* 0x01010101ff0f7424 */ /* 0x000fe400078e00ff */
[----:B------:R-:W-:Y:S02]  /*0350*/  IMAD.MOV.U32 R16, RZ, RZ, 0x10001 ;  /* 0x00010001ff107424 */ /* 0x000fe400078e00ff */
[----:B------:R-:W0:Y:S02]  /*0360*/  SHFL.DOWN PT, R18, R19, 0x2, 0x1f ;  /* 0x08401f0013127f89 */ /* 0x000e2400000e0000 */
[----:B0-----:R-:W-:-:S02]  /*0370*/  FMNMX R21, R19, R18, !PT ;  /* 0x0000001213157209 */ /* 0x001fc40007800000 */
[----:B------:R-:W-:-:S03]  /*0380*/  IADD3 R19, PT, PT, R11, 0x100, RZ ;  /* 0x000001000b137810 */ /* 0x000fc60007ffe0ff */
[----:B------:R-:W0:Y:S01]  /*0390*/  SHFL.DOWN PT, R18, R21, 0x4, 0x1f ;  /* 0x08801f0015127f89 */ /* 0x000e2200000e0000 */
[----:B------:R-:W-:Y:S02]  /*03a0*/  ISETP.GT.U32.AND P1, PT, R19, R2, PT ;  /* 0x000000021300720c */ /* 0x000fe40003f24070 */
[----:B0-----:R-:W-:-:S05]  /*03b0*/  FMNMX R18, R21, R18, !PT ;  /* 0x0000001215127209 */ /* 0x001fca0007800000 */
[----:B------:R-:W0:Y:S02]  /*03c0*/  SHFL.DOWN PT, R23, R18, 0x8, 0x1f ;  /* 0x09001f0012177f89 */ /* 0x000e2400000e0000 */
[----:B0-----:R-:W-:Y:S01]  /*03d0*/  FMNMX R23, R18, R23, !PT ;  /* 0x0000001712177209 */ /* 0x001fe20007800000 */
[----:B------:R-:W-:-:S04]  /*03e0*/  IMAD.MOV.U32 R18, RZ, RZ, -0x800001 ;  /* 0xff7fffffff127424 */ /* 0x000fc800078e00ff */
[----:B------:R-:W0:Y:S02]  /*03f0*/  SHFL.DOWN PT, R20, R23, 0x10, 0x1f ;  /* 0x0a001f0017147f89 */ /* 0x000e2400000e0000 */
[----:B0-----:R-:W-:-:S04]  /*0400*/  FMNMX R21, R23, R20, !PT ;  /* 0x0000001417157209 */ /* 0x001fc80007800000 */
[----:B------:R-:W-:-:S05]  /*0410*/  @!P0 FMNMX R19, R21, R22, !PT ;  /* 0x0000001615138209 */ /* 0x000fca0007800000 */
[----:B------:R-:W-:Y:S01]  /*0420*/  @!P0 STS [R0], R19 ;  /* 0x0000001300008388 */ /* 0x000fe20000000800 */
[----:B------:R-:W-:-:S03]  /*0430*/  NOP ;  /* 0x0000000000007918 */ /* 0x000fc60000000000 */
[----:B------:R-:W2:Y:S01]  /*0440*/  @!P1 LDG.E R18, desc[UR8][R6.64+0x400] ;  /* 0x0004000806129981 */ /* 0x000ea2000c1e1900 */
[----:B------:R-:W-:-:S03]  /*0450*/  NOP ;  /* 0x0000000000007918 */ /* 0x000fc60000000000 */
[----:B------:R-:W-:Y:S01]  /*0460*/  @!P0 LDS R19, [R0] ;  /* 0x0000000000138984 */ /* 0x000fe20000000800 */
[----:B------:R-:W-:-:S05]  /*0470*/  VIADD R27, R11, 0x200 ;  /* 0x000002000b1b7836 */ /* 0x000fca0000000000 */
[----:B------:R-:W-:Y:S01]  /*0480*/  ISETP.GT.U32.AND P1, PT, R27, R2, PT ;  /* 0x000000021b00720c */ /* 0x000fe20003f24070 */
[----:B--2---:R-:W0:Y:S02]  /*0490*/  SHFL.DOWN PT, R21, R18, 0x1, 0x1f ;  /* 0x08201f0012157f89 */ /* 0x004e2400000e0000 */
[----:B0-----:R-:W-:Y:S02]  /*04a0*/  FMNMX R21, R21, R18, !PT ;  /* 0x0000001215157209 */ /* 0x001fe40007800000 */
[----:B------:R-:W-:-:S03]  /*04b0*/  MOV R18, 0xff7fffff ;  /* 0xff7fffff00127802 */ /* 0x000fc60000000f00 */
[----:B------:R-:W0:Y:S02]  /*04c0*/  SHFL.DOWN PT, R20, R21, 0x2, 0x1f ;  /* 0x08401f0015147f89 */ /* 0x000e2400000e0000 */
[----:B0-----:R-:W-:-:S05]  /*04d0*/  FMNMX R23, R21, R20, !PT ;  /* 0x0000001415177209 */ /* 0x001fca0007800000 */
[----:B------:R-:W0:Y:S02]  /*04e0*/  SHFL.DOWN PT, R20, R23, 0x4, 0x1f ;  /* 0x08801f0017147f89 */ /* 0x000e2400000e0000 */
[----:B0-----:R-:W-:-:S05]  /*04f0*/  FMNMX R20, R23, R20, !PT ;  /* 0x0000001417147209 */ /* 0x001fca0007800000 */
[----:B------:R-:W0:Y:S02]  /*0500*/  SHFL.DOWN PT, R25, R20, 0x8, 0x1f ;  /* 0x09001f0014197f89 */ /* 0x000e2400000e0000 */
[----:B0-----:R-:W-:-:S05]  /*0510*/  FMNMX R25, R20, R25, !PT ;  /* 0x0000001914197209 */ /* 0x001fca0007800000 */
        /* <DEDUP_REMOVED lines=11> */
[----:B0-----:R-:W-:Y:S01]  /*05d0*/  FMNMX R21, R21, R18, !PT ;  /* 0x0000001215157209 */ /* 0x001fe20007800000 */
[----:B------:R-:W-:-:S04]  /*05e0*/  IMAD.MOV.U32 R18, RZ, RZ, -0x800001 ;  /* 0xff7fffffff127424 */ /* 0x000fc800078e00ff */
        /* <DEDUP_REMOVED lines=14> */
[----:B------:R-:W-:Y:S01]  /*06d0*/  IADD3 R10, PT, PT, R10, 0x4, RZ ;  /* 0x000000040a0a7810 */ /* 0x000fe20007ffe0ff */
[----:B------:R-:W-:Y:S01]  /*06e0*/  UIADD3 UR4, UPT, UPT, UR4, 0x400, URZ ;  /* 0x0000040004047890 */ /* 0x000fe2000fffe0ff */
[----:B------:R-:W-:Y:S02]  /*06f0*/  VIADD R11, R11, 0x400 ;  /* 0x000004000b0b7836 */ /* 0x000fe40000000000 */
[----:B------:R-:W-:Y:S01]  /*0700*/  VIADD R13, R13, 0x400 ;  /* 0x000004000d0d7836 */ /* 0x000fe20000000000 */
[----:B--2---:R-:W0:Y:S02]  /*0710*/  SHFL.DOWN PT, R21, R18, 0x1, 0x1f ;  /* 0x08201f0012157f89 */ /* 0x004e2400000e0000 */
[----:B0-----:R-:W-:-:S05]  /*0720*/  FMNMX R21, R21, R18, !PT ;  /* 0x0000001215157209 */ /* 0x001fca0007800000 */
        /* <DEDUP_REMOVED lines=9> */
[----:B------:R1:W-:Y:S01]  /*07c0*/  @!P0 STS [R0], R7 ;  /* 0x0000000700008388 */ /* 0x0003e20000000800 */
[----:B------:R-:W-:Y:S01]  /*07d0*/  ISETP.NE.AND P0, PT, R10, RZ, PT ;  /* 0x000000ff0a00720c */ /* 0x000fe20003f05270 */
[----:B------:R-:W-:-:S12]  /*07e0*/  NOP ;  /* 0x0000000000007918 */ /* 0x000fd80000000000 */
[----:B-1----:R-:W-:Y:S05]  /*07f0*/  @P0 BRA `(.L_x_1) ;  /* 0xfffffff800a40947 */ /* 0x002fea000383ffff */
[----:B------:R-:W-:-:S12]  /*0800*/  UIADD3 UR4, UPT, UPT, UR4, -0x200, URZ ;  /* 0xfffffe0004047890 */ /* 0x000fd8000fffe0ff */
.L_x_0:
[----:B------:R-:W-:Y:S02]  /*0810*/  ISETP.NE.AND P1, PT, R9, RZ, PT ;  /* 0x000000ff0900720c */ /* 0x000fe40003f25270 */
[----:B------:R-:W-:-:S11]  /*0820*/  ISETP.NE.AND P0, PT, R3, RZ, PT ;  /* 0x000000ff0300720c */ /* 0x000fd60003f05270 */
[----:B------:R-:W-:Y:S05]  /*0830*/  @!P1 BRA `(.L_x_2) ;  /* 0x0000000000889947 */ /* 0x000fea0003800000 */
[----:B------:R-:W0:Y:S01]  /*0840*/  LDC R6, c[0x0][0x39c] ;  /* 0x0000e700ff067b82 */ /* 0x000e220000000800 */
[----:B------:R-:W-:Y:S01]  /*0850*/  IADD3 R7, PT, PT, R3, UR4, RZ ;  /* 0x0000000403077c10 */ /* 0x000fe2000fffe0ff */
[----:B------:R-:W-:-:S06]  /*0860*/  IMAD.MOV R9, RZ, RZ, -R9 ;  /* 0x000000ffff097224 */ /* 0x000fcc00078e0a09 */
[----:B------:R-:W1:Y:S01]  /*0870*/  LDC.64 R4, c[0x0][0x390] ;  /* 0x0000e400ff047b82 */ /* 0x000e620000000a00 */
[----:B0-----:R-:W-:-:S07]  /*0880*/  IMAD R13, R6, UR10, R7 ;  /* 0x0000000a060d7c24 */ /* 0x001fce000f8e0207 */
.L_x_3:
[----:B------:R-:W-:Y:S01]  /*0890*/  ISETP.GT.U32.AND P1, PT, R7, R2, PT ;  /* 0x000000020700720c */ /* 0x000fe20003f24070 */
[----:B------:R-:W-:Y:S02]  /*08a0*/  IMAD.MOV.U32 R6, RZ, RZ, -0x800001 ;  /* 0xff7fffffff067424 */ /* 0x000fe400078e00ff */
[----:B-1----:R-:W-:-:S10]  /*08b0*/  IMAD.WIDE R10, R13, 0x4, R4 ;  /* 0x000000040d0a7825 */ /* 0x002fd400078e0204 */
[----:B------:R-:W2:Y:S01]  /*08c0*/  @!P1 LDG.E R6, desc[UR8][R10.64] ;  /* 0x000000080a069981 */ /* 0x000ea2000c1e1900 */
[----:B------:R-:W-:Y:S02]  /*08d0*/  HFMA2 R16, -RZ, RZ, 85.3125, 85.3125 ;  /* 0x55555555ff107431 */ /* 0x000fe400000001ff */
[----:B------:R-:W-:Y:S01]  /*08e0*/  IMAD.MOV.U32 R21, RZ, RZ, 0x11111111 ;  /* 0x11111111ff157424 */ /* 0x000fe200078e00ff */
[----:B------:R-:W-:Y:S01]  /*08f0*/  ISETP.NE.AND P1, PT, R17, RZ, PT ;  /* 0x000000ff1100720c */ /* 0x000fe20003f25270 */
[----:B------:R-:W-:Y:S01]  /*0900*/  IMAD.MOV.U32 R18, RZ, RZ, 0x1010101 ;  /* 0x01010101ff127424 */ /* 0x000fe200078e00ff */
[----:B------:R-:W-:Y:S01]  /*0910*/  MOV R23, 0x10001 ;  /* 0x0001000100177802 */ /* 0x000fe20000000f00 */
[----:B------:R-:W-:Y:S01]  /*0920*/  VIADD R9, R9, 0x1 ;  /* 0x0000000109097836 */ /* 0x000fe20000000000 */
[----:B------:R-:W-:Y:S01]  /*0930*/  IADD3 R13, PT, PT, R13, 0x100, RZ ;  /* 0x000001000d0d7810 */ /* 0x000fe20007ffe0ff */
[----:B------:R-:W-:Y:S01]  /*0940*/  VIADD R7, R7, 0x100 ;  /* 0x0000010007077836 */ /* 0x000fe20000000000 */
[----:B------:R-:W-:Y:S01]  /*0950*/  NOP ;  /* 0x0000000000007918 */ /* 0x000fe20000000000 */
[----:B--2---:R-:W0:Y:S02]  /*0960*/  SHFL.DOWN PT, R15, R6, 0x1, 0x1f ;  /* 0x08201f00060f7f89 */ /* 0x004e2400000e0000 */
[----:B0-----:R-:W-:-:S04]  /*0970*/  FMNMX R15, R15, R6, !PT ;  /* 0x000000060f0f7209 */ /* 0x001fc80007800000 */
[----:B------:R-:W-:Y:S04]  /*0980*/  @!P1 LDS R6, [R0] ;  /* 0x0000000000069984 */ /* 0x000fe80000000800 */
        /* <DEDUP_REMOVED lines=12> */
[----:B0-----:R-:W-:Y:S05]  /*0a50*/  @P1 BRA `(.L_x_3) ;  /* 0xfffffffc008c1947 */ /* 0x001fea000383ffff */
.L_x_2:
[----:B------:R-:W-:Y:S06]  /*0a60*/  BAR.SYNC.DEFER_BLOCKING 0x0 ;  /* 0x0000000000007b1d */ /* 0x000fec0000010000 */
[----:B------:R-:W-:Y:S04]  /*0a70*/  BSSY.RECONVERGENT B0, `(.L_x_4) ;  /* 0x000001a000007945 */ /* 0x000fe80003800200 */
[----:B------:R-:W-:Y:S05]  /*0a80*/  @P0 BRA `(.L_x_5) ;  /* 0x0000000000600947 */ /* 0x000fea0003800000 */
[----:B------:R-:W0:Y:S01]  /*0a90*/  S2UR UR5, SR_CgaCtaId ;  /* 0x00000000000579c3 */ /* 0x000e220000008800 */
[----:B------:R-:W-:Y:S02]  /*0aa0*/  UMOV UR4, 0x400 ;  /* 0x0000040000047882 */ /* 0x000fe40000000000 */
[----:B0-----:R-:W-:-:S09]  /*0ab0*/  ULEA UR4, UR5, UR4, 0x18 ;  /* 0x0000000405047291 */ /* 0x001fd2000f8ec0ff */
[----:B------:R-:W-:Y:S04]  /*0ac0*/  LDS R4, [UR4] ;  /* 0x00000004ff047984 */ /* 0x000fe80008000800 */
[----:B------:R-:W0:Y:S04]  /*0ad0*/  LDS R7, [UR4+0x4] ;  /* 0x00000404ff077984 */ /* 0x000e280008000800 */
[----:B------:R-:W-:Y:S04]  /*0ae0*/  LDS R9, [UR4+0x8] ;  /* 0x00000804ff097984 */ /* 0x000fe80008000800 */
[----:B------:R-:W1:Y:S04]  /*0af0*/  LDS R6, [UR4+0xc] ;  /* 0x00000c04ff067984 */ /* 0x000e680008000800 */
[----:B------:R-:W-:Y:S04]  /*0b00*/  LDS R5, [UR4+0x10] ;  /* 0x00001004ff057984 */ /* 0x000fe80008000800 */
[----:B------:R-:W2:Y:S04]  /*0b10*/  LDS R10, [UR4+0x14] ;  /* 0x00001404ff0a7984 */ /* 0x000ea80008000800 */
[----:B------:R-:W-:Y:S04]  /*0b20*/  LDS R11, [UR4+0x18] ;  /* 0x00001804ff0b7984 */ /* 0x000fe80008000800 */
[----:B------:R-:W3:Y:S04]  /*0b30*/  LDS R12, [UR4+0x1c] ;  /* 0x00001c04ff0c7984 */ /* 0x000ee80008000800 */
[----:B------:R-:W-:Y:S04]  /*0b40*/  STS [UR4], RZ ;  /* 0x000000ffff007988 */ /* 0x000fe80008000804 */
[----:B------:R-:W-:Y:S04]  /*0b50*/  STS [UR4+0x4], RZ ;  /* 0x000004ffff007988 */ /* 0x000fe80008000804 */
[----:B------:R-:W-:Y:S01]  /*0b60*/  STS [UR4+0x8], RZ ;  /* 0x000008ffff007988 */ /* 0x000fe20008000804 */
[----:B0-----:R-:W-:-:S03]  /*0b70*/  FMNMX3 R4, R4, -3.40282346638528859812e+38, R7, !PT ;  /* 0xff7fffff04047876 */ /* 0x001fc60007800007 */
[----:B------:R-:W-:Y:S04]  /*0b80*/  STS [UR4+0xc], RZ ;  /* 0x00000cffff007988 */ /* 0x000fe80008000804 */
[----:B------:R-:W-:Y:S01]  /*0b90*/  STS [UR4+0x10], RZ ;  /* 0x000010ffff007988 */ /* 0x000fe20008000804 */
[----:B-1----:R-:W-:-:S03]  /*0ba0*/  FMNMX3 R4, R4, R9, R6, !PT ;  /* 0x0000000904047276 */ /* 0x002fc60007800006 */
[----:B------:R-:W-:Y:S04]  /*0bb0*/  STS [UR4+0x14], RZ ;  /* 0x000014ffff007988 */ /* 0x000fe80008000804 */
[----:B------:R-:W-:Y:S01]  /*0bc0*/  STS [UR4+0x18], RZ ;  /* 0x000018ffff007988 */ /* 0x000fe20008000804 */
[----:B--2---:R-:W-:-:S03]  /*0bd0*/  FMNMX3 R4, R4, R5, R10, !PT ;  /* 0x0000000504047276 */ /* 0x004fc6000780000a */
[----:B------:R-:W-:Y:S01]  /*0be0*/  STS [UR4+0x1c], RZ ;  /* 0x00001cffff007988 */ /* 0x000fe20008000804 */
[----:B---3--:R-:W-:-:S05]  /*0bf0*/  FMNMX3 R4, R4, R11, R12, !PT ;  /* 0x0000000b04047276 */ /* 0x008fca000780000c */
[----:B------:R0:W-:Y:S02]  /*0c00*/  STS [UR4+0x20], R4 ;  /* 0x00002004ff007988 */ /* 0x0001e40008000804 */
.L_x_5:
[----:B------:R-:W-:Y:S05]  /*0c10*/  BSYNC.RECONVERGENT B0 ;  /* 0x0000000000007941 */ /* 0x000fea0003800200 */
.L_x_4:
[----:B------:R-:W-:Y:S01]  /*0c20*/  BAR.SYNC.DEFER_BLOCKING 0x0 ;  /* 0x0000000000007b1d */ /* 0x000fe20000010000 */
[----:B------:R-:W-:-:S05]  /*0c30*/  ISETP.GE.U32.AND P0, PT, R2, 0x100, PT ;  /* 0x000001000200780c */ /* 0x000fca0003f06070 */
[----:B------:R-:W-:-:S08]  /*0c40*/  UMOV UR4, URZ ;  /* 0x000000ff00047c82 */ /* 0x000fd00008000000 */
[----:B------:R-:W-:Y:S05]  /*0c50*/  @!P0 BRA `(.L_x_6) ;  /* 0x00000004009c8947 */ /* 0x000fea0003800000 */
[----:B------:R-:W1:Y:S01]  /*0c60*/  LDC R12, c[0x0][0x39c] ;  /* 0x0000e700ff0c7b82 */ /* 0x000e620000000800 */
[----:B------:R-:W-:Y:S01]  /*0c70*/  LOP3.LUT R8, R8, 0xfffffe, RZ, 0xc0, !PT ;  /* 0x00fffffe08087812 */ /* 0x000fe200078ec0ff */
[--C-:B------:R-:W-:Y:S01]  /*0c80*/  IMAD.MOV.U32 R11, RZ, RZ, R3.reuse ;  /* 0x000000ffff0b7224 */ /* 0x100fe200078e0003 */
[----:B------:R-:W2:Y:S03]  /*0c90*/  LDCU UR7, c[0x0][0x388] ;  /* 0x00007100ff0777ac */ /* 0x000ea60008000800 */
[----:B------:R-:W-:Y:S01]  /*0ca0*/  IMAD.MOV R10, RZ, RZ, -R8 ;  /* 0x000000ffff0a7224 */ /* 0x000fe200078e0a08 */
[----:B------:R-:W-:Y:S01]  /*0cb0*/  UMOV UR4, 0x100 ;  /* 0x0000010000047882 */ /* 0x000fe20000000000 */
[----:B0-----:R-:W0:Y:S08]  /*0cc0*/  LDC.64 R4, c[0x0][0x390] ;  /* 0x0000e400ff047b82 */ /* 0x001e300000000a00 */
[----:B------:R-:W3:Y:S01]  /*0cd0*/  LDC.64 R6, c[0x0][0x380] ;  /* 0x0000e000ff067b82 */ /* 0x000ee20000000a00 */
[----:B-12---:R-:W-:-:S07]  /*0ce0*/  IMAD R13, R12, UR10, R3 ;  /* 0x0000000a0c0d7c24 */ /* 0x006fce000f8e0203 */
.L_x_11:
[----:B------:R-:W-:Y:S01]  /*0cf0*/  ISETP.GT.U32.AND P0, PT, R11, R2, PT ;  /* 0x000000020b00720c */ /* 0x000fe20003f04070 */
[----:B------:R-:W-:Y:S01]  /*0d00*/  BSSY.RECONVERGENT B0, `(.L_x_7) ;  /* 0x0000017000007945 */ /* 0x000fe20003800200 */
[----:B------:R-:W-:-:S11]  /*0d10*/  HFMA2 R19, -RZ, RZ, 0, 0 ;  /* 0x00000000ff137431 */ /* 0x000fd600000001ff */
[----:B-1----:R-:W-:Y:S05]  /*0d20*/  @P0 BRA `(.L_x_8) ;  /* 0x0000000000500947 */ /* 0x002fea0003800000 */
[----:B0-----:R-:W-:-:S06]  /*0d30*/  IMAD.WIDE R8, R13, 0x4, R4 ;  /* 0x000000040d087825 */ /* 0x001fcc00078e0204 */
[----:B------:R-:W2:Y:S01]  /*0d40*/  LDG.E R8, desc[UR8][R8.64] ;  /* 0x0000000808087981 */ /* 0x000ea2000c1e1900 */
[----:B------:R-:W0:Y:S01]  /*0d50*/  S2UR UR6, SR_CgaCtaId ;  /* 0x00000000000679c3 */ /* 0x000e220000008800 */
[----:B------:R-:W-:Y:S01]  /*0d60*/  UMOV UR5, 0x400 ;  /* 0x0000040000057882 */ /* 0x000fe20000000000 */
[----:B------:R-:W-:Y:S02]  /*0d70*/  IMAD.MOV.U32 R12, RZ, RZ, 0x3bbb989d ;  /* 0x3bbb989dff0c7424 */ /* 0x000fe400078e00ff */
[----:B------:R-:W-:Y:S01]  /*0d80*/  IMAD.MOV.U32 R19, RZ, RZ, 0x437c0000 ;  /* 0x437c0000ff137424 */ /* 0x000fe200078e00ff */
[----:B0-----:R-:W-:-:S09]  /*0d90*/  ULEA UR5, UR6, UR5, 0x18 ;  /* 0x0000000506057291 */ /* 0x001fd2000f8ec0ff */
[----:B------:R-:W2:Y:S02]  /*0da0*/  LDS R15, [UR5+0x20] ;  /* 0x00002005ff0f7984 */ /* 0x000ea40008000800 */
[----:B--2---:R-:W-:-:S04]  /*0db0*/  FADD R15, R8, -R15 ;  /* 0x8000000f080f7221 */ /* 0x004fc80000000000 */
[----:B------:R-:W-:-:S04]  /*0dc0*/  FMUL R15, R15, UR7 ;  /* 0x000000070f0f7c20 */ /* 0x000fc80008400000 */
[----:B------:R-:W-:-:S04]  /*0dd0*/  FFMA.SAT R12, R15, R12, 0.5 ;  /* 0x3f0000000f0c7423 */ /* 0x000fc8000000200c */
[----:B------:R-:W-:-:S04]  /*0de0*/  FFMA.RM R12, R12, R19, 12582913 ;  /* 0x4b4000010c0c7423 */ /* 0x000fc80000004013 */
[C---:B------:R-:W-:Y:S01]  /*0df0*/  FADD R8, R12.reuse, -12583039 ;  /* 0xcb40007f0c087421 */ /* 0x040fe20000000000 */
[----:B------:R-:W-:-:S03]  /*0e00*/  SHF.L.U32 R12, R12, 0x17, RZ ;  /* 0x000000170c0c7819 */ /* 0x000fc600000006ff */
[----:B------:R-:W-:-:S04]  /*0e10*/  FFMA R8, R15, 1.4426950216293334961, -R8 ;  /* 0x3fb8aa3b0f087823 */ /* 0x000fc80000000808 */
[----:B------:R-:W-:Y:S01]  /*0e20*/  FFMA R15, R15, 1.925963033500011079e-08, R8 ;  /* 0x32a570600f0f7823 */ /* 0x000fe20000000008 */
[----:B---3--:R-:W-:-:S05]  /*0e30*/  IMAD.WIDE R8, R13, 0x4, R6 ;  /* 0x000000040d087825 */ /* 0x008fca00078e0206 */
[----:B------:R-:W0:Y:S02]  /*0e40*/  MUFU.EX2 R15, R15 ;  /* 0x0000000f000f7308 */ /* 0x000e240000000800 */
[----:B0-----:R-:W-:-:S05]  /*0e50*/  FMUL R19, R12, R15 ;  /* 0x0000000f0c137220 */ /* 0x001fca0000400000 */
[----:B------:R1:W-:Y:S02]  /*0e60*/  STG.E desc[UR8][R8.64], R19 ;  /* 0x0000001308007986 */ /* 0x0003e4000c101908 */
.L_x_8:
[----:B------:R-:W-:Y:S05]  /*0e70*/  BSYNC.RECONVERGENT B0 ;  /* 0x0000000000007941 */ /* 0x000fea0003800200 */
.L_x_7:
[----:B-1----:R-:W1:Y:S01]  /*0e80*/  SHFL.DOWN PT, R8, R19, 0x1, 0x1f ;  /* 0x08201f0013087f89 */ /* 0x002e6200000e0000 */
[----:B------:R-:W-:Y:S01]  /*0e90*/  IMAD.MOV.U32 R12, RZ, RZ, 0x55555555 ;  /* 0x55555555ff0c7424 */ /* 0x000fe200078e00ff */
[----:B------:R-:W-:Y:S01]  /*0ea0*/  MOV R15, 0x1010101 ;  /* 0x01010101000f7802 */ /* 0x000fe20000000f00 */
[----:B------:R-:W-:Y:S01]  /*0eb0*/  IMAD.MOV.U32 R14, RZ, RZ, 0x11111111 ;  /* 0x11111111ff0e7424 */ /* 0x000fe200078e00ff */
[----:B------:R-:W-:Y:S01]  /*0ec0*/  ISETP.NE.AND P2, PT, R17, RZ, PT ;  /* 0x000000ff1100720c */ /* 0x000fe20003f45270 */
[----:B------:R-:W-:Y:S01]  /*0ed0*/  NOP ;  /* 0x0000000000007918 */ /* 0x000fe20000000000 */
[----:B------:R-:W-:Y:S01]  /*0ee0*/  IMAD.MOV.U32 R16, RZ, RZ, 0x10001 ;  /* 0x00010001ff107424 */ /* 0x000fe200078e00ff */
[----:B------:R-:W-:Y:S01]  /*0ef0*/  IADD3 R10, PT, PT, R10, 0x2, RZ ;  /* 0x000000020a0a7810 */ /* 0x000fe20007ffe0ff */
[----:B------:R-:W-:Y:S03]  /*0f00*/  BSSY.RECONVERGENT B0, `(.L_x_9) ;  /* 0x0000028000007945 */ /* 0x000fe60003800200 */
[----:B------:R-:W-:Y:S01]  /*0f10*/  ISETP.NE.AND P1, PT, R10, RZ, PT ;  /* 0x000000ff0a00720c */ /* 0x000fe20003f25270 */
[----:B-1----:R-:W-:-:S05]  /*0f20*/  FADD R9, R8, R19 ;  /* 0x0000001308097221 */ /* 0x002fca0000000000 */
[----:B------:R-:W-:Y:S04]  /*0f30*/  @!P2 LDS R19, [R0] ;  /* 0x000000000013a984 */ /* 0x000fe80000000800 */
[----:B------:R-:W1:Y:S02]  /*0f40*/  SHFL.DOWN PT, R8, R9, 0x2, 0x1f ;  /* 0x08401f0009087f89 */ /* 0x000e6400000e0000 */
[----:B-1----:R-:W-:Y:S01]  /*0f50*/  FADD R21, R9, R8 ;  /* 0x0000000809157221 */ /* 0x002fe20000000000 */
[----:B------:R-:W-:-:S04]  /*0f60*/  VIADD R9, R11, 0x100 ;  /* 0x000001000b097836 */ /* 0x000fc80000000000 */
[----:B------:R-:W1:Y:S01]  /*0f70*/  SHFL.DOWN PT, R8, R21, 0x4, 0x1f ;  /* 0x08801f0015087f89 */ /* 0x000e6200000e0000 */
[----:B------:R-:W-:Y:S01]  /*0f80*/  ISETP.GT.U32.AND P0, PT, R9, R2, PT ;  /* 0x000000020900720c */ /* 0x000fe20003f04070 */
[----:B-1----:R-:W-:Y:S01]  /*0f90*/  FADD R8, R21, R8 ;  /* 0x0000000815087221 */ /* 0x002fe20000000000 */
[----:B------:R-:W-:-:S04]  /*0fa0*/  IMAD.MOV.U32 R21, RZ, RZ, RZ ;  /* 0x000000ffff157224 */ /* 0x000fc800078e00ff */
[----:B------:R-:W1:Y:S02]  /*0fb0*/  SHFL.DOWN PT, R23, R8, 0x8, 0x1f ;  /* 0x09001f0008177f89 */ /* 0x000e6400000e0000 */
[----:B-1----:R-:W-:-:S05]  /*0fc0*/  FADD R23, R8, R23 ;  /* 0x0000001708177221 */ /* 0x002fca0000000000 */
[----:B------:R-:W1:Y:S02]  /*0fd0*/  SHFL.DOWN PT, R18, R23, 0x10, 0x1f ;  /* 0x0a001f0017127f89 */ /* 0x000e6400000e0000 */
[----:B-1----:R-:W-:-:S04]  /*0fe0*/  FADD R18, R23, R18 ;  /* 0x0000001217127221 */ /* 0x002fc80000000000 */
[----:B------:R-:W-:-:S05]  /*0ff0*/  @!P2 FADD R19, R18, R19 ;  /* 0x000000131213a221 */ /* 0x000fca0000000000 */
[----:B------:R1:W-:Y:S01]  /*1000*/  @!P2 STS [R0], R19 ;  /* 0x000000130000a388 */ /* 0x0003e20000000800 */
[----:B------:R-:W-:Y:S01]  /*1010*/  NOP ;  /* 0x0000000000007918 */ /* 0x000fe20000000000 */
[----:B------:R-:W-:Y:S05]  /*1020*/  @P0 BRA `(.L_x_10) ;  /* 0x0000000000540947 */ /* 0x000fea0003800000 */
[----:B-1----:R-:W-:-:S04]  /*1030*/  VIADD R19, R13, 0x100 ;  /* 0x000001000d137836 */ /* 0x002fc80000000000 */
[----:B0-----:R-:W-:-:S06]  /*1040*/  IMAD.WIDE R8, R19, 0x4, R4 ;  /* 0x0000000413087825 */ /* 0x001fcc00078e0204 */
[----:B------:R-:W2:Y:S01]  /*1050*/  LDG.E R8, desc[UR8][R8.64] ;  /* 0x0000000808087981 */ /* 0x000ea2000c1e1900 */
[----:B------:R-:W0:Y:S01]  /*1060*/  S2UR UR6, SR_CgaCtaId ;  /* 0x00000000000679c3 */ /* 0x000e220000008800 */
[----:B------:R-:W-:Y:S01]  /*1070*/  UMOV UR5, 0x400 ;  /* 0x0000040000057882 */ /* 0x000fe20000000000 */
[----:B------:R-:W-:Y:S02]  /*1080*/  HFMA2 R18, -RZ, RZ, 0.96630859375, -0.0022525787353515625 ;  /* 0x3bbb989dff127431 */ /* 0x000fe400000001ff */
        /* <DEDUP_REMOVED lines=8> */
[----:B------:R-:W-:-:S03]  /*1110*/  IMAD.SHL.U32 R18, R18, 0x800000, RZ ;  /* 0x0080000012127824 */ /* 0x000fc600078e00ff */
[----:B------:R-:W-:-:S04]  /*1120*/  FFMA R8, R21, 1.4426950216293334961, -R8 ;  /* 0x3fb8aa3b15087823 */ /* 0x000fc80000000808 */
[----:B------:R-:W-:Y:S01]  /*1130*/  FFMA R20, R21, 1.925963033500011079e-08, R8 ;  /* 0x32a5706015147823 */ /* 0x000fe20000000008 */
[----:B---3--:R-:W-:-:S03]  /*1140*/  IMAD.WIDE R8, R19, 0x4, R6 ;  /* 0x0000000413087825 */ /* 0x008fc600078e0206 */
[----:B------:R-:W0:Y:S02]  /*1150*/  MUFU.EX2 R21, R20 ;  /* 0x0000001400157308 */ /* 0x000e240000000800 */
[----:B0-----:R-:W-:-:S05]  /*1160*/  FMUL R21, R18, R21 ;  /* 0x0000001512157220 */ /* 0x001fca0000400000 */
[----:B------:R2:W-:Y:S02]  /*1170*/  STG.E desc[UR8][R8.64], R21 ;  /* 0x0000001508007986 */ /* 0x0005e4000c101908 */
.L_x_10:
[----:B------:R-:W-:Y:S05]  /*1180*/  BSYNC.RECONVERGENT B0 ;  /* 0x0000000000007941 */ /* 0x000fea0003800200 */
.L_x_9:
[----:B--2---:R-:W2:Y:S01]  /*1190*/  SHFL.DOWN PT, R8, R21, 0x1, 0x1f ;  /* 0x08201f0015087f89 */ /* 0x004ea200000e0000 */
[----:B------:R-:W-:-:S03]  /*11a0*/  NOP ;  /* 0x0000000000007918 */ /* 0x000fc60000000000 */
[----:B------:R-:W-:Y:S01]  /*11b0*/  @!P2 LDS R18, [R0] ;  /* 0x000000000012a984 */ /* 0x000fe20000000800 */
[----:B------:R-:W-:Y:S01]  /*11c0*/  UIADD3 UR4, UPT, UPT, UR4, 0x200, URZ ;  /* 0x0000020004047890 */ /* 0x000fe2000fffe0ff */
[----:B------:R-:W-:Y:S01]  /*11d0*/  IADD3 R11, PT, PT, R11, 0x200, RZ ;  /* 0x000002000b0b7810 */ /* 0x000fe20007ffe0ff */
[----:B------:R-:W-:Y:S02]  /*11e0*/  VIADD R13, R13, 0x200 ;  /* 0x000002000d0d7836 */ /* 0x000fe40000000000 */
[----:B--2---:R-:W-:-:S05]  /*11f0*/  FADD R9, R8, R21 ;  /* 0x0000001508097221 */ /* 0x004fca0000000000 */
[----:B------:R-:W1:Y:S02]  /*1200*/  SHFL.DOWN PT, R12, R9, 0x2, 0x1f ;  /* 0x08401f00090c7f89 */ /* 0x000e6400000e0000 */
[----:B-1----:R-:W-:-:S05]  /*1210*/  FADD R19, R9, R12 ;  /* 0x0000000c09137221 */ /* 0x002fca0000000000 */
[----:B------:R-:W1:Y:S02]  /*1220*/  SHFL.DOWN PT, R14, R19, 0x4, 0x1f ;  /* 0x08801f00130e7f89 */ /* 0x000e6400000e0000 */
[----:B-1----:R-:W-:-:S05]  /*1230*/  FADD R8, R19, R14 ;  /* 0x0000000e13087221 */ /* 0x002fca0000000000 */
        /* <DEDUP_REMOVED lines=8> */
[----:B------:R-:W-:-:S12]  /*12c0*/  UIADD3 UR4, UPT, UPT, UR4, -0x100, URZ ;  /* 0xffffff0004047890 */ /* 0x000fd8000fffe0ff */
.L_x_6:
[----:B------:R-:W-:-:S13]  /*12d0*/  LOP3.LUT P0, RZ, R2, 0x100, RZ, 0xc0, !PT ;  /* 0x0000010002ff7812 */ /* 0x000fda000780c0ff */
[----:B------:R-:W-:Y:S05]  /*12e0*/  @P0 BRA `(.L_x_12) ;  /* 0x0000000000cc0947 */ /* 0x000fea0003800000 */
[----:B------:R-:W-:Y:S01]  /*12f0*/  VIADD R9, R3, UR4 ;  /* 0x0000000403097c36 */ /* 0x000fe20008000000 */
[----:B------:R-:W-:Y:S01]  /*1300*/  BSSY.RECONVERGENT B0, `(.L_x_13) ;  /* 0x000001d000007945 */ /* 0x000fe20003800200 */
[----:B---3--:R-:W-:-:S03]  /*1310*/  MOV R7, RZ ;  /* 0x000000ff00077202 */ /* 0x008fc60000000f00 */
[----:B------:R-:W-:-:S13]  /*1320*/  ISETP.GT.U32.AND P0, PT, R9, R2, PT ;  /* 0x000000020900720c */ /* 0x000fda0003f04070 */
[----:B------:R-:W-:Y:S05]  /*1330*/  @P0 BRA `(.L_x_14) ;  /* 0x0000000000640947 */ /* 0x000fea0003800000 */
[----:B------:R-:W2:Y:S08]  /*1340*/  LDC R6, c[0x0][0x39c] ;  /* 0x0000e700ff067b82 */ /* 0x000eb00000000800 */
[----:B0-----:R-:W0:Y:S01]  /*1350*/  LDC.64 R4, c[0x0][0x390] ;  /* 0x0000e400ff047b82 */ /* 0x001e220000000a00 */
[----:B--2---:R-:W-:-:S04]  /*1360*/  IMAD R7, R6, UR10, R9 ;  /* 0x0000000a06077c24 */ /* 0x004fc8000f8e0209 */
[----:B0-----:R-:W-:-:S06]  /*1370*/  IMAD.WIDE R4, R7, 0x4, R4 ;  /* 0x0000000407047825 */ /* 0x001fcc00078e0204 */
[----:B------:R-:W2:Y:S01]  /*1380*/  LDG.E R4, desc[UR8][R4.64] ;  /* 0x0000000804047981 */ /* 0x000ea2000c1e1900 */
[----:B------:R-:W0:Y:S01]  /*1390*/  S2UR UR5, SR_CgaCtaId ;  /* 0x00000000000579c3 */ /* 0x000e220000008800 */
[----:B------:R-:W-:Y:S01]  /*13a0*/  UMOV UR4, 0x400 ;  /* 0x0000040000047882 */ /* 0x000fe20000000000 */
[----:B------:R-:W-:Y:S02]  /*13b0*/  HFMA2 R11, -RZ, RZ, 3.7421875, 0 ;  /* 0x437c0000ff0b7431 */ /* 0x000fe400000001ff */
[----:B------:R-:W-:Y:S01]  /*13c0*/  IMAD.MOV.U32 R6, RZ, RZ, 0x3bbb989d ;  /* 0x3bbb989dff067424 */ /* 0x000fe200078e00ff */
[----:B0-----:R-:W-:-:S09]  /*13d0*/  ULEA UR4, UR5, UR4, 0x18 ;  /* 0x0000000405047291 */ /* 0x001fd2000f8ec0ff */
[----:B------:R-:W2:Y:S02]  /*13e0*/  LDS R9, [UR4+0x20] ;  /* 0x00002004ff097984 */ /* 0x000ea40008000800 */
[----:B------:R-:W0:Y:S01]  /*13f0*/  LDCU UR4, c[0x0][0x388] ;  /* 0x00007100ff0477ac */ /* 0x000e220008000800 */
[----:B--2---:R-:W-:Y:S02]  /*1400*/  FADD R9, R4, -R9 ;  /* 0x8000000904097221 */ /* 0x004fe40000000000 */
[----:B------:R-:W2:Y:S02]  /*1410*/  LDC.64 R4, c[0x0][0x380] ;  /* 0x0000e000ff047b82 */ /* 0x000ea40000000a00 */
[----:B0-----:R-:W-:-:S04]  /*1420*/  FMUL R9, R9, UR4 ;  /* 0x0000000409097c20 */ /* 0x001fc80008400000 */
[----:B------:R-:W-:-:S04]  /*1430*/  FFMA.SAT R6, R9, R6, 0.5 ;  /* 0x3f00000009067423 */ /* 0x000fc80000002006 */
[----:B------:R-:W-:-:S04]  /*1440*/  FFMA.RM R6, R6, R11, 12582913 ;  /* 0x4b40000106067423 */ /* 0x000fc8000000400b */
[C---:B------:R-:W-:Y:S01]  /*1450*/  FADD R8, R6.reuse, -12583039 ;  /* 0xcb40007f06087421 */ /* 0x040fe20000000000 */
[----:B------:R-:W-:-:S03]  /*1460*/  IMAD.SHL.U32 R6, R6, 0x800000, RZ ;  /* 0x0080000006067824 */ /* 0x000fc600078e00ff */
[----:B------:R-:W-:-:S04]  /*1470*/  FFMA R8, R9, 1.4426950216293334961, -R8 ;  /* 0x3fb8aa3b09087823 */ /* 0x000fc80000000808 */
[----:B------:R-:W-:Y:S01]  /*1480*/  FFMA R8, R9, 1.925963033500011079e-08, R8 ;  /* 0x32a5706009087823 */ /* 0x000fe20000000008 */
[----:B--2---:R-:W-:-:S03]  /*1490*/  IMAD.WIDE R4, R7, 0x4, R4 ;  /* 0x0000000407047825 */ /* 0x004fc600078e0204 */
[----:B------:R-:W0:Y:S02]  /*14a0*/  MUFU.EX2 R9, R8 ;  /* 0x0000000800097308 */ /* 0x000e240000000800 */
[----:B0-----:R-:W-:-:S05]  /*14b0*/  FMUL R7, R6, R9 ;  /* 0x0000000906077220 */ /* 0x001fca0000400000 */
[----:B------:R2:W-:Y:S02]  /*14c0*/  STG.E desc[UR8][R4.64], R7 ;  /* 0x0000000704007986 */ /* 0x0005e4000c101908 */
.L_x_14:
[----:B------:R-:W-:Y:S05]  /*14d0*/  BSYNC.RECONVERGENT B0 ;  /* 0x0000000000007941 */ /* 0x000fea0003800200 */
.L_x_13:
[----:B0-2---:R-:W0:Y:S01]  /*14e0*/  SHFL.DOWN PT, R4, R7, 0x1, 0x1f ;  /* 0x08201f0007047f89 */ /* 0x005e2200000e0000 */
[----:B------:R-:W-:Y:S01]  /*14f0*/  MOV R11, 0x55555555 ;  /* 0x55555555000b7802 */ /* 0x000fe20000000f00 */
[----:B------:R-:W-:Y:S02]  /*1500*/  IMAD.MOV.U32 R8, RZ, RZ, 0x11111111 ;  /* 0x11111111ff087424 */ /* 0x000fe400078e00ff */
[----:B------:R-:W-:Y:S01]  /*1510*/  HFMA2 R13, -RZ, RZ, 1.5318393707275390625e-05, 1.5318393707275390625e-05 ;  /* 0x01010101ff0d7431 */ /* 0x000fe200000001ff */
[----:B------:R-:W-:Y:S01]  /*1520*/  ISETP.NE.AND P0, PT, R17, RZ, PT ;  /* 0x000000ff1100720c */ /* 0x000fe20003f05270 */
[----:B------:R-:W-:Y:S01]  /*1530*/  NOP ;  /* 0x0000000000007918 */ /* 0x000fe20000000000 */
[----:B------:R-:W-:Y:S02]  /*1540*/  IMAD.MOV.U32 R10, RZ, RZ, 0x10001 ;  /* 0x00010001ff0a7424 */ /* 0x000fe400078e00ff */
[----:B0-----:R-:W-:-:S09]  /*1550*/  FADD R4, R4, R7 ;  /* 0x0000000704047221 */ /* 0x001fd20000000000 */
[----:B------:R-:W-:Y:S04]  /*1560*/  @!P0 LDS R7, [R0] ;  /* 0x0000000000078984 */ /* 0x000fe80000000800 */
[----:B------:R-:W0:Y:S02]  /*1570*/  SHFL.DOWN PT, R5, R4, 0x2, 0x1f ;  /* 0x08401f0004057f89 */ /* 0x000e2400000e0000 */
[----:B0-----:R-:W-:-:S05]  /*1580*/  FADD R5, R4, R5 ;  /* 0x0000000504057221 */ /* 0x001fca0000000000 */
[----:B------:R-:W0:Y:S02]  /*1590*/  SHFL.DOWN PT, R6, R5, 0x4, 0x1f ;  /* 0x08801f0005067f89 */ /* 0x000e2400000e0000 */
[----:B0-----:R-:W-:-:S05]  /*15a0*/  FADD R6, R5, R6 ;  /* 0x0000000605067221 */ /* 0x001fca0000000000 */
[----:B------:R-:W0:Y:S02]  /*15b0*/  SHFL.DOWN PT, R9, R6, 0x8, 0x1f ;  /* 0x09001f0006097f89 */ /* 0x000e2400000e0000 */
[----:B0-----:R-:W-:-:S05]  /*15c0*/  FADD R9, R6, R9 ;  /* 0x0000000906097221 */ /* 0x001fca0000000000 */
[----:B------:R-:W0:Y:S02]  /*15d0*/  SHFL.DOWN PT, R4, R9, 0x10, 0x1f ;  /* 0x0a001f0009047f89 */ /* 0x000e2400000e0000 */
[----:B0-----:R-:W-:-:S04]  /*15e0*/  FADD R4, R9, R4 ;  /* 0x0000000409047221 */ /* 0x001fc80000000000 */
[----:B------:R-:W-:-:S05]  /*15f0*/  @!P0 FADD R7, R4, R7 ;  /* 0x0000000704078221 */ /* 0x000fca0000000000 */
[----:B------:R2:W-:Y:S01]  /*1600*/  @!P0 STS [R0], R7 ;  /* 0x0000000700008388 */ /* 0x0005e20000000800 */
[----:B------:R-:W-:Y:S01]  /*1610*/  NOP ;  /* 0x0000000000007918 */ /* 0x000fe20000000000 */
.L_x_12:
[----:B------:R-:W-:Y:S01]  /*1620*/  BAR.SYNC.DEFER_BLOCKING 0x0 ;  /* 0x0000000000007b1d */ /* 0x000fe20000010000 */
[----:B------:R-:W-:-:S05]  /*1630*/  ISETP.NE.AND P0, PT, R3, RZ, PT ;  /* 0x000000ff0300720c */ /* 0x000fca0003f05270 */
[----:B------:R-:W-:Y:S08]  /*1640*/  BSSY.RECONVERGENT B0, `(.L_x_15) ;  /* 0x000001f000007945 */ /* 0x000ff00003800200 */
[----:B------:R-:W-:Y:S05]  /*1650*/  @P0 BRA `(.L_x_16) ;  /* 0x0000000000740947 */ /* 0x000fea0003800000 */
[----:B------:R-:W4:Y:S01]  /*1660*/  S2UR UR5, SR_CgaCtaId ;  /* 0x00000000000579c3 */ /* 0x000f220000008800 */
[----:B------:R-:W-:Y:S02]  /*1670*/  UMOV UR4, 0x400 ;  /* 0x0000040000047882 */ /* 0x000fe40000000000 */
[----:B----4-:R-:W-:-:S09]  /*1680*/  ULEA UR4, UR5, UR4, 0x18 ;  /* 0x0000000405047291 */ /* 0x010fd2000f8ec0ff */
[----:B------:R-:W4:Y:S04]  /*1690*/  LDS.128 R8, [UR4] ;  /* 0x00000004ff087984 */ /* 0x000f280008000c00 */
[----:B0-23--:R-:W0:Y:S01]  /*16a0*/  LDS.128 R4, [UR4+0x10] ;  /* 0x00001004ff047984 */ /* 0x00de220008000c00 */
[----:B----4-:R-:W-:-:S04]  /*16b0*/  FADD R8, RZ, R8 ;  /* 0x00000008ff087221 */ /* 0x010fc80000000000 */
[----:B------:R-:W-:-:S04]  /*16c0*/  FADD R9, R8, R9 ;  /* 0x0000000908097221 */ /* 0x000fc80000000000 */
[----:B------:R-:W-:-:S04]  /*16d0*/  FADD R10, R9, R10 ;  /* 0x0000000a090a7221 */ /* 0x000fc80000000000 */
[----:B------:R-:W-:-:S04]  /*16e0*/  FADD R11, R10, R11 ;  /* 0x0000000b0a0b7221 */ /* 0x000fc80000000000 */
[----:B0-----:R-:W-:-:S04]  /*16f0*/  FADD R4, R11, R4 ;  /* 0x000000040b047221 */ /* 0x001fc80000000000 */
[----:B------:R-:W-:-:S04]  /*1700*/  FADD R5, R4, R5 ;  /* 0x0000000504057221 */ /* 0x000fc80000000000 */
[----:B------:R-:W-:-:S04]  /*1710*/  FADD R6, R5, R6 ;  /* 0x0000000605067221 */ /* 0x000fc80000000000 */
[----:B-1----:R-:W-:-:S05]  /*1720*/  FADD R0, R6, R7 ;  /* 0x0000000706007221 */ /* 0x002fca0000000000 */
[----:B------:R-:W-:-:S04]  /*1730*/  IADD3 R4, PT, PT, R0, 0x1800000, RZ ;  /* 0x0180000000047810 */ /* 0x000fc80007ffe0ff */
[----:B------:R-:W-:-:S04]  /*1740*/  LOP3.LUT R4, R4, 0x7f800000, RZ, 0xc0, !PT ;  /* 0x7f80000004047812 */ /* 0x000fc800078ec0ff */
[----:B------:R-:W-:-:S13]  /*1750*/  ISETP.GT.U32.AND P0, PT, R4, 0x1ffffff, PT ;  /* 0x01ffffff0400780c */ /* 0x000fda0003f04070 */
[----:B------:R-:W-:Y:S05]  /*1760*/  @P0 BRA `(.L_x_17) ;  /* 0x0000000000100947 */ /* 0x000fea0003800000 */
[----:B------:R-:W-:-:S07]  /*1770*/  MOV R4, 0x1790 ;  /* 0x0000179000047802 */ /* 0x000fce0000000f00 */
[----:B------:R-:W-:Y:S05]  /*1780*/  CALL.REL.NOINC `($__internal_0_$__cuda_sm20_rcp_rn_f32_slowpath) ;  /* 0x0000000400d87944 */ /* 0x000fea0003c00000 */
[----:B------:R-:W-:Y:S01]  /*1790*/  IMAD.MOV.U32 R4, RZ, RZ, R0 ;  /* 0x000000ffff047224 */ /* 0x000fe200078e0000 */
[----:B------:R-:W-:Y:S06]  /*17a0*/  BRA `(.L_x_18) ;  /* 0x0000000000107947 */ /* 0x000fec0003800000 */
.L_x_17:
[----:B------:R-:W0:Y:S02]  /*17b0*/  MUFU.RCP R5, R0 ;  /* 0x0000000000057308 */ /* 0x000e240000001000 */
[----:B0-----:R-:W-:-:S04]  /*17c0*/  FFMA R4, R0, R5, -1 ;  /* 0xbf80000000047423 */ /* 0x001fc80000000005 */
[----:B------:R-:W-:-:S04]  /*17d0*/  FADD.FTZ R4, -R4, -RZ ;  /* 0x800000ff04047221 */ /* 0x000fc80000010100 */
[----:B------:R-:W-:-:S07]  /*17e0*/  FFMA R4, R5, R4, R5 ;  /* 0x0000000405047223 */ /* 0x000fce0000000005 */
.L_x_18:
[----:B------:R-:W0:Y:S01]  /*17f0*/  S2UR UR5, SR_CgaCtaId ;  /* 0x00000000000579c3 */ /* 0x000e220000008800 */
[----:B------:R-:W-:Y:S02]  /*1800*/  UMOV UR4, 0x400 ;  /* 0x0000040000047882 */ /* 0x000fe40000000000 */
[----:B0-----:R-:W-:-:S09]  /*1810*/  ULEA UR4, UR5, UR4, 0x18 ;  /* 0x0000000405047291 */ /* 0x001fd2000f8ec0ff */
[----:B------:R4:W-:Y:S03]  /*1820*/  STS [UR4+0x24], R4 ;  /* 0x00002404ff007988 */ /* 0x0009e60008000804 */
.L_x_16:
[----:B------:R-:W-:Y:S05]  /*1830*/  BSYNC.RECONVERGENT B0 ;  /* 0x0000000000007941 */ /* 0x000fea0003800200 */
.L_x_15:
[----:B------:R-:W3:Y:S02]  /*1840*/  LDCU UR4, c[0x0][0x39c] ;  /* 0x00007380ff0477ac */ /* 0x000ee40008000800 */
[----:B---3--:R-:W-:Y:S01]  /*1850*/  MOV R6, UR4 ;  /* 0x0000000400067c02 */ /* 0x008fe20008000f00 */
[----:B------:R-:W-:Y:S03]  /*1860*/  BAR.SYNC.DEFER_BLOCKING 0x0 ;  /* 0x0000000000007b1d */ /* 0x000fe60000010000 */
[----:B------:R-:W-:-:S13]  /*1870*/  ISETP.GE.AND P0, PT, R6, 0x1, PT ;  /* 0x000000010600780c */ /* 0x000fda0003f06270 */
[----:B------:R-:W-:Y:S05]  /*1880*/  @!P0 EXIT ;  /* 0x000000000000894d */ /* 0x000fea0003800000 */
[----:B------:R-:W3:Y:S01]  /*1890*/  S2UR UR5, SR_CgaCtaId ;  /* 0x00000000000579c3 */ /* 0x000ee20000008800 */
[----:B------:R-:W-:Y:S01]  /*18a0*/  UMOV UR4, 0x400 ;  /* 0x0000040000047882 */ /* 0x000fe20000000000 */
[C---:B------:R-:W-:Y:S01]  /*18b0*/  ISETP.GE.U32.AND P0, PT, R6.reuse, 0x301, PT ;  /* 0x000003010600780c */ /* 0x040fe20003f06070 */
[----:B0---4-:R-:W-:-:S05]  /*18c0*/  VIADD R4, R6, 0xffffffff ;  /* 0xffffffff06047836 */ /* 0x011fca0000000000 */
[----:B------:R-:W-:-:S04]  /*18d0*/  LEA.HI R4, R4, 0x1, RZ, 0x18 ;  /* 0x0000000104047811 */ /* 0x000fc800078fc0ff */
[----:B--2---:R-:W-:Y:S01]  /*18e0*/  LOP3.LUT R7, R4, 0x3, RZ, 0xc0, !PT ;  /* 0x0000000304077812 */ /* 0x004fe200078ec0ff */
[----:B---3--:R-:W-:-:S09]  /*18f0*/  ULEA UR4, UR5, UR4, 0x18 ;  /* 0x0000000405047291 */ /* 0x008fd2000f8ec0ff */
[----:B-1----:R-:W0:Y:S01]  /*1900*/  LDS R0, [UR4+0x24] ;  /* 0x00002404ff007984 */ /* 0x002e220008000800 */
[----:B------:R-:W-:Y:S01]  /*1910*/  UMOV UR4, URZ ;  /* 0x000000ff00047c82 */ /* 0x000fe20008000000 */
[----:B------:R-:W-:Y:S05]  /*1920*/  @!P0 BRA `(.L_x_19) ;  /* 0x00000004000c8947 */ /* 0x000fea0003800000 */
[----:B------:R-:W1:Y:S01]  /*1930*/  LDC R10, c[0x0][0x39c] ;  /* 0x0000e700ff0a7b82 */ /* 0x000e620000000800 */
[----:B------:R-:W2:Y:S01]  /*1940*/  LDCU.64 UR6, c[0x0][0x380] ;  /* 0x00007000ff0677ac */ /* 0x000ea20008000a00 */
[----:B------:R-:W-:Y:S01]  /*1950*/  LOP3.LUT R4, R4, 0x1fffffc, RZ, 0xc0, !PT ;  /* 0x01fffffc04047812 */ /* 0x000fe200078ec0ff */
[----:B------:R-:W-:Y:S01]  /*1960*/  IMAD R9, R6, UR10, R3 ;  /* 0x0000000a06097c24 */ /* 0x000fe2000f8e0203 */
[----:B------:R-:W-:Y:S01]  /*1970*/  MOV R11, R3 ;  /* 0x00000003000b7202 */ /* 0x000fe20000000f00 */
[----:B------:R-:W-:Y:S02]  /*1980*/  UMOV UR4, 0x200 ;  /* 0x0000020000047882 */ /* 0x000fe40000000000 */
[----:B------:R-:W-:Y:S01]  /*1990*/  IMAD.MOV R8, RZ, RZ, -R4 ;  /* 0x000000ffff087224 */ /* 0x000fe200078e0a04 */
[----:B--2---:R-:W-:-:S04]  /*19a0*/  UIADD3 UR5, UP0, UPT, UR6, 0x800, URZ ;  /* 0x0000080006057890 */ /* 0x004fc8000ff1e0ff */
[----:B------:R-:W-:-:S12]  /*19b0*/  UIADD3.X UR6, UPT, UPT, URZ, UR7, URZ, UP0, !UPT ;  /* 0x00000007ff067290 */ /* 0x000fd800087fe4ff */
.L_x_32:
[----:B-1----:R-:W-:Y:S01]  /*19c0*/  IMAD.MOV.U32 R6, RZ, RZ, R10 ;  /* 0x000000ffff067224 */ /* 0x002fe200078e000a */
[----:B0-234-:R-:W-:Y:S01]  /*19d0*/  MOV R4, UR5 ;  /* 0x0000000500047c02 */ /* 0x01dfe20008000f00 */
[----:B------:R-:W-:Y:S01]  /*19e0*/  IMAD.U32 R5, RZ, RZ, UR6 ;  /* 0x00000006ff057e24 */ /* 0x000fe2000f8e00ff */
[----:B------:R-:W-:Y:S01]  /*19f0*/  IADD3 R8, PT, PT, R8, 0x4, RZ ;  /* 0x0000000408087810 */ /* 0x000fe20007ffe0ff */
[----:B------:R-:W-:Y:S01]  /*1a00*/  BSSY.RECONVERGENT B0, `(.L_x_20) ;  /* 0x000000c000007945 */ /* 0x000fe20003800200 */
[----:B------:R-:W-:Y:S01]  /*1a10*/  ISETP.GE.AND P1, PT, R11, R6, PT ;  /* 0x000000060b00720c */ /* 0x000fe20003f26270 */
[----:B------:R-:W-:Y:S01]  /*1a20*/  IMAD.WIDE R4, R9, 0x4, R4 ;  /* 0x0000000409047825 */ /* 0x000fe200078e0204 */
[----:B------:R-:W-:-:S11]  /*1a30*/  ISETP.NE.AND P0, PT, R8, RZ, PT ;  /* 0x000000ff0800720c */ /* 0x000fd60003f05270 */
[----:B------:R-:W-:Y:S05]  /*1a40*/  @P1 BRA `(.L_x_21) ;  /* 0x00000000001c1947 */ /* 0x000fea0003800000 */
[----:B------:R-:W-:-:S13]  /*1a50*/  ISETP.GT.U32.AND P1, PT, R11, R2, PT ;  /* 0x000000020b00720c */ /* 0x000fda0003f24070 */
[----:B------:R-:W-:Y:S05]  /*1a60*/  @P1 BRA `(.L_x_22) ;  /* 0x0000000000101947 */ /* 0x000fea0003800000 */
[----:B------:R-:W0:Y:S02]  /*1a70*/  LDG.E R13, desc[UR8][R4.64+-0x800] ;  /* 0xfff80008040d7981 */ /* 0x000e24000c1e1900 */
[----:B0-----:R-:W-:-:S05]  /*1a80*/  FMUL R13, R0, R13 ;  /* 0x0000000d000d7220 */ /* 0x001fca0000400000 */
[----:B------:R1:W-:Y:S01]  /*1a90*/  STG.E desc[UR8][R4.64+-0x800], R13 ;  /* 0xfff8000d04007986 */ /* 0x0003e2000c101908 */
[----:B------:R-:W-:Y:S05]  /*1aa0*/  BRA `(.L_x_21) ;  /* 0x0000000000047947 */ /* 0x000fea0003800000 */
.L_x_22:
[----:B------:R2:W-:Y:S02]  /*1ab0*/  STG.E desc[UR8][R4.64+-0x800], RZ ;  /* 0xfff800ff04007986 */ /* 0x0005e4000c101908 */
.L_x_21:
[----:B------:R-:W-:Y:S05]  /*1ac0*/  BSYNC.RECONVERGENT B0 ;  /* 0x0000000000007941 */ /* 0x000fea0003800200 */
.L_x_20:
[----:B-1----:R-:W-:Y:S01]  /*1ad0*/  IADD3 R13, PT, PT, R11, 0x100, RZ ;  /* 0x000001000b0d7810 */ /* 0x002fe20007ffe0ff */
[----:B------:R-:W-:Y:S03]  /*1ae0*/  BSSY.RECONVERGENT B0, `(.L_x_23) ;  /* 0x000000a000007945 */ /* 0x000fe60003800200 */
[----:B------:R-:W-:-:S13]  /*1af0*/  ISETP.GE.AND P1, PT, R13, R6, PT ;  /* 0x000000060d00720c */ /* 0x000fda0003f26270 */
[----:B------:R-:W-:Y:S05]  /*1b00*/  @P1 BRA `(.L_x_24) ;  /* 0x00000000001c1947 */ /* 0x000fea0003800000 */
[----:B------:R-:W-:-:S13]  /*1b10*/  ISETP.GT.U32.AND P1, PT, R13, R2, PT ;  /* 0x000000020d00720c */ /* 0x000fda0003f24070 */
[----:B------:R-:W-:Y:S05]  /*1b20*/  @P1 BRA `(.L_x_25) ;  /* 0x0000000000101947 */ /* 0x000fea0003800000 */
[----:B------:R-:W0:Y:S02]  /*1b30*/  LDG.E R13, desc[UR8][R4.64+-0x400] ;  /* 0xfffc0008040d7981 */ /* 0x000e24000c1e1900 */
[----:B0-----:R-:W-:-:S05]  /*1b40*/  FMUL R13, R0, R13 ;  /* 0x0000000d000d7220 */ /* 0x001fca0000400000 */
[----:B------:R1:W-:Y:S01]  /*1b50*/  STG.E desc[UR8][R4.64+-0x400], R13 ;  /* 0xfffc000d04007986 */ /* 0x0003e2000c101908 */
[----:B------:R-:W-:Y:S05]  /*1b60*/  BRA `(.L_x_24) ;  /* 0x0000000000047947 */ /* 0x000fea0003800000 */
.L_x_25:
[----:B------:R3:W-:Y:S02]  /*1b70*/  STG.E desc[UR8][R4.64+-0x400], RZ ;  /* 0xfffc00ff04007986 */ /* 0x0007e4000c101908 */
.L_x_24:
[----:B------:R-:W-:Y:S05]  /*1b80*/  BSYNC.RECONVERGENT B0 ;  /* 0x0000000000007941 */ /* 0x000fea0003800200 */
.L_x_23:
[----:B-1----:R-:W-:Y:S01]  /*1b90*/  VIADD R13, R11, 0x200 ;  /* 0x000002000b0d7836 */ /* 0x002fe20000000000 */
[----:B------:R-:W-:Y:S04]  /*1ba0*/  BSSY.RECONVERGENT B0, `(.L_x_26) ;  /* 0x000000a000007945 */ /* 0x000fe80003800200 */
        /* <DEDUP_REMOVED lines=8> */
.L_x_28:
[----:B------:R4:W-:Y:S02]  /*1c30*/  STG.E desc[UR8][R4.64], RZ ;  /* 0x000000ff04007986 */ /* 0x0009e4000c101908 */
.L_x_27:
[----:B------:R-:W-:Y:S05]  /*1c40*/  BSYNC.RECONVERGENT B0 ;  /* 0x0000000000007941 */ /* 0x000fea0003800200 */
.L_x_26:
        /* <DEDUP_REMOVED lines=10> */
.L_x_31:
[----:B------:R1:W-:Y:S02]  /*1cf0*/  STG.E desc[UR8][R4.64+0x400], RZ ;  /* 0x000400ff04007986 */ /* 0x0003e4000c101908 */
.L_x_30:
[----:B------:R-:W-:Y:S05]  /*1d00*/  BSYNC.RECONVERGENT B0 ;  /* 0x0000000000007941 */ /* 0x000fea0003800200 */
.L_x_29:
[----:B------:R-:W-:Y:S01]  /*1d10*/  UIADD3 UR4, UPT, UPT, UR4, 0x400, URZ ;  /* 0x0000040004047890 */ /* 0x000fe2000fffe0ff */
[----:B------:R-:W-:Y:S01]  /*1d20*/  VIADD R9, R9, 0x400 ;  /* 0x0000040009097836 */ /* 0x000fe20000000000 */
[----:B------:R-:W-:Y:S01]  /*1d30*/  IADD3 R11, PT, PT, R11, 0x400, RZ ;  /* 0x000004000b0b7810 */ /* 0x000fe20007ffe0ff */
[----:B------:R-:W-:Y:S09]  /*1d40*/  @P0 BRA `(.L_x_32) ;  /* 0xfffffffc001c0947 */ /* 0x000ff2000383ffff */
[----:B------:R-:W-:-:S12]  /*1d50*/  UIADD3 UR4, UPT, UPT, UR4, -0x200, URZ ;  /* 0xfffffe0004047890 */ /* 0x000fd8000fffe0ff */
.L_x_19:
[----:B------:R-:W-:-:S13]  /*1d60*/  ISETP.NE.AND P0, PT, R7, RZ, PT ;  /* 0x000000ff0700720c */ /* 0x000fda0003f05270 */
[----:B------:R-:W-:Y:S05]  /*1d70*/  @!P0 EXIT ;  /* 0x000000000000894d */ /* 0x000fea0003800000 */
[----:B------:R-:W0:Y:S01]  /*1d80*/  LDC.64 R8, c[0x0][0x380] ;  /* 0x0000e000ff087b82 */ /* 0x000e220000000a00 */
[----:B------:R-:W-:Y:S01]  /*1d90*/  VIADD R3, R3, UR4 ;  /* 0x0000000403037c36 */ /* 0x000fe20008000000 */
[----:B------:R-:W-:Y:S01]  /*1da0*/  IADD3 R10, PT, PT, -R7, RZ, RZ ;  /* 0x000000ff070a7210 */ /* 0x000fe20007ffe1ff */
[----:B------:R-:W0:Y:S02]  /*1db0*/  LDCU UR5, c[0x0][0x39c] ;  /* 0x00007380ff0577ac */ /* 0x000e240008000800 */
[----:B------:R-:W-:-:S07]  /*1dc0*/  IMAD R7, R6, UR10, R3 ;  /* 0x0000000a06077c24 */ /* 0x000fce000f8e0203 */
.L_x_36:
[----:B0-----:R-:W-:Y:S01]  /*1dd0*/  ISETP.GE.AND P0, PT, R3, UR5, PT ;  /* 0x0000000503007c0c */ /* 0x001fe2000bf06270 */
[----:B------:R-:W-:Y:S01]  /*1de0*/  VIADD R10, R10, 0x1 ;  /* 0x000000010a0a7836 */ /* 0x000fe20000000000 */
[----:B------:R-:W-:Y:S04]  /*1df0*/  BSSY.RECONVERGENT B0, `(.L_x_33) ;  /* 0x000000b000007945 */ /* 0x000fe80003800200 */
[----:B------:R-:W-:-:S07]  /*1e00*/  ISETP.NE.AND P1, PT, R10, RZ, PT ;  /* 0x000000ff0a00720c */ /* 0x000fce0003f25270 */
[----:B------:R-:W-:Y:S06]  /*1e10*/  @P0 BRA `(.L_x_34) ;  /* 0x0000000000200947 */ /* 0x000fec0003800000 */
[----:B------:R-:W-:Y:S01]  /*1e20*/  ISETP.GT.U32.AND P0, PT, R3, R2, PT ;  /* 0x000000020300720c */ /* 0x000fe20003f04070 */
[----:B-1234-:R-:W-:-:S12]  /*1e30*/  IMAD.WIDE R4, R7, 0x4, R8 ;  /* 0x0000000407047825 */ /* 0x01efd800078e0208 */
[----:B------:R-:W-:Y:S05]  /*1e40*/  @P0 BRA `(.L_x_35) ;  /* 0x0000000000100947 */ /* 0x000fea0003800000 */
[----:B------:R-:W2:Y:S02]  /*1e50*/  LDG.E R11, desc[UR8][R4.64] ;  /* 0x00000008040b7981 */ /* 0x000ea4000c1e1900 */
[----:B--2---:R-:W-:-:S05]  /*1e60*/  FMUL R11, R0, R11 ;  /* 0x0000000b000b7220 */ /* 0x004fca0000400000 */
[----:B------:R0:W-:Y:S01]  /*1e70*/  STG.E desc[UR8][R4.64], R11 ;  /* 0x0000000b04007986 */ /* 0x0001e2000c101908 */
[----:B------:R-:W-:Y:S05]  /*1e80*/  BRA `(.L_x_34) ;  /* 0x0000000000047947 */ /* 0x000fea0003800000 */
.L_x_35:
[----:B------:R0:W-:Y:S02]  /*1e90*/  STG.E desc[UR8][R4.64], RZ ;  /* 0x000000ff04007986 */ /* 0x0001e4000c101908 */
.L_x_34:
[----:B------:R-:W-:Y:S05]  /*1ea0*/  BSYNC.RECONVERGENT B0 ;  /* 0x0000000000007941 */ /* 0x000fea0003800200 */
.L_x_33:
[----:B------:R-:W-:Y:S01]  /*1eb0*/  IADD3 R7, PT, PT, R7, 0x100, RZ ;  /* 0x0000010007077810 */ /* 0x000fe20007ffe0ff */
[----:B------:R-:W-:Y:S01]  /*1ec0*/  VIADD R3, R3, 0x100 ;  /* 0x0000010003037836 */ /* 0x000fe20000000000 */
[----:B------:R-:W-:Y:S06]  /*1ed0*/  @P1 BRA `(.L_x_36) ;  /* 0xfffffffc00bc1947 */ /* 0x000fec000383ffff */
[----:B------:R-:W-:Y:S05]  /*1ee0*/  EXIT ;  /* 0x000000000000794d */ /* 0x000fea0003800000 */
        .weak           $__internal_0_$__cuda_sm20_rcp_rn_f32_slowpath
        .type           $__internal_0_$__cuda_sm20_rcp_rn_f32_slowpath,@function
        .size           $__internal_0_$__cuda_sm20_rcp_rn_f32_slowpath,(.L_x_41 - $__internal_0_$__cuda_sm20_rcp_rn_f32_slowpath)
$__internal_0_$__cuda_sm20_rcp_rn_f32_slowpath:
[----:B------:R-:W-:-:S04]  /*1ef0*/  SHF.L.U32 R5, R0, 0x1, RZ ;  /* 0x0000000100057819 */ /* 0x000fc800000006ff */
[----:B------:R-:W-:-:S04]  /*1f00*/  SHF.R.U32.HI R5, RZ, 0x18, R5 ;  /* 0x00000018ff057819 */ /* 0x000fc80000011605 */
[----:B------:R-:W-:-:S13]  /*1f10*/  ISETP.NE.U32.AND P0, PT, R5, RZ, PT ;  /* 0x000000ff0500720c */ /* 0x000fda0003f05070 */
[----:B------:R-:W-:Y:S05]  /*1f20*/  @P0 BRA `(.L_x_37) ;  /* 0x00000000002c0947 */ /* 0x000fea0003800000 */
[----:B------:R-:W-:-:S05]  /*1f30*/  IMAD.SHL.U32 R5, R0, 0x2, RZ ;  /* 0x0000000200057824 */ /* 0x000fca00078e00ff */
[----:B------:R-:W-:-:S13]  /*1f40*/  ISETP.NE.AND P0, PT, R5, RZ, PT ;  /* 0x000000ff0500720c */ /* 0x000fda0003f05270 */
[----:B------:R2:W3:Y:S01]  /*1f50*/  @!P0 MUFU.RCP R5, R0 ;  /* 0x0000000000058308 */ /* 0x0004e20000001000 */
[----:B------:R-:W-:Y:S05]  /*1f60*/  @!P0 BRA `(.L_x_38) ;  /* 0x0000000000a48947 */ /* 0x000fea0003800000 */
[----:B------:R-:W-:-:S04]  /*1f70*/  FFMA R6, R0, 1.84467440737095516160e+19, RZ ;  /* 0x5f80000000067823 */ /* 0x000fc800000000ff */
[----:B---3--:R-:W2:Y:S02]  /*1f80*/  MUFU.RCP R5, R6 ;  /* 0x0000000600057308 */ /* 0x008ea40000001000 */
[----:B--2---:R-:W-:-:S04]  /*1f90*/  FFMA R0, R6, R5, -1 ;  /* 0xbf80000006007423 */ /* 0x004fc80000000005 */
[----:B------:R-:W-:-:S04]  /*1fa0*/  FADD.FTZ R0, -R0, -RZ ;  /* 0x800000ff00007221 */ /* 0x000fc80000010100 */
[----:B------:R-:W-:-:S04]  /*1fb0*/  FFMA R0, R5, R0, R5 ;  /* 0x0000000005007223 */ /* 0x000fc80000000005 */
[----:B------:R-:W-:Y:S01]  /*1fc0*/  FFMA R5, R0, 1.84467440737095516160e+19, RZ ;  /* 0x5f80000000057823 */ /* 0x000fe200000000ff */
[----:B------:R-:W-:Y:S06]  /*1fd0*/  BRA `(.L_x_38) ;  /* 0x0000000000887947 */ /* 0x000fec0003800000 */
.L_x_37:
[----:B------:R-:W-:-:S04]  /*1fe0*/  IADD3 R6, PT, PT, R5, -0xfd, RZ ;  /* 0xffffff0305067810 */ /* 0x000fc80007ffe0ff */
[----:B------:R-:W-:-:S13]  /*1ff0*/  ISETP.GT.U32.AND P0, PT, R6, 0x1, PT ;  /* 0x000000010600780c */ /* 0x000fda0003f04070 */
[----:B------:R-:W-:Y:S05]  /*2000*/  @P0 BRA `(.L_x_39) ;  /* 0x0000000000780947 */ /* 0x000fea0003800000 */
[----:B------:R-:W-:Y:S01]  /*2010*/  LOP3.LUT R7, R0, 0x7fffff, RZ, 0xc0, !PT ;  /* 0x007fffff00077812 */ /* 0x000fe200078ec0ff */
[----:B------:R-:W-:-:S03]  /*2020*/  IMAD.MOV.U32 R11, RZ, RZ, 0x3 ;  /* 0x00000003ff0b7424 */ /* 0x000fc600078e00ff */
[----:B------:R-:W-:Y:S02]  /*2030*/  LOP3.LUT R7, R7, 0x3f800000, RZ, 0xfc, !PT ;  /* 0x3f80000007077812 */ /* 0x000fe400078efcff */
[----:B------:R-:W-:Y:S02]  /*2040*/  SHF.L.U32 R12, R11, R6, RZ ;  /* 0x000000060b0c7219 */ /* 0x000fe400000006ff */
[----:B------:R-:W0:Y:S02]  /*2050*/  MUFU.RCP R8, R7 ;  /* 0x0000000700087308 */ /* 0x000e240000001000 */
[----:B0-----:R-:W-:-:S04]  /*2060*/  FFMA R9, R7, R8, -1 ;  /* 0xbf80000007097423 */ /* 0x001fc80000000008 */
[----:B------:R-:W-:-:S04]  /*2070*/  FADD.FTZ R9, -R9, -RZ ;  /* 0x800000ff09097221 */ /* 0x000fc80000010100 */
[CCC-:B------:R-:W-:Y:S01]  /*2080*/  FFMA.RM R10, R8.reuse, R9.reuse, R8.reuse ;  /* 0x00000009080a7223 */ /* 0x1c0fe20000004008 */
[----:B------:R-:W-:-:S04]  /*2090*/  FFMA.RP R9, R8, R9, R8 ;  /* 0x0000000908097223 */ /* 0x000fc80000008008 */
[C---:B------:R-:W-:Y:S02]  /*20a0*/  LOP3.LUT R8, R10.reuse, 0x7fffff, RZ, 0xc0, !PT ;  /* 0x007fffff0a087812 */ /* 0x040fe400078ec0ff */
[----:B------:R-:W-:Y:S02]  /*20b0*/  FSETP.NEU.FTZ.AND P0, PT, R10, R9, PT ;  /* 0x000000090a00720b */ /* 0x000fe40003f1d000 */
[----:B------:R-:W-:Y:S02]  /*20c0*/  LOP3.LUT R9, R8, 0x800000, RZ, 0xfc, !PT ;  /* 0x0080000008097812 */ /* 0x000fe400078efcff */
[----:B------:R-:W-:Y:S02]  /*20d0*/  SEL R8, RZ, 0xffffffff, !P0 ;  /* 0xffffffffff087807 */ /* 0x000fe40004000000 */
[----:B------:R-:W-:Y:S02]  /*20e0*/  LOP3.LUT R7, R12, R9, RZ, 0xc0, !PT ;  /* 0x000000090c077212 */ /* 0x000fe400078ec0ff */
[----:B------:R-:W-:-:S02]  /*20f0*/  IADD3 R8, PT, PT, -R8, RZ, RZ ;  /* 0x000000ff08087210 */ /* 0x000fc40007ffe1ff */
[-C--:B------:R-:W-:Y:S02]  /*2100*/  SHF.R.U32.HI R7, RZ, R6.reuse, R7 ;  /* 0x00000006ff077219 */ /* 0x080fe40000011607 */
[----:B------:R-:W-:Y:S02]  /*2110*/  LOP3.LUT P1, RZ, R8, R6, R9, 0xf8, !PT ;  /* 0x0000000608ff7212 */ /* 0x000fe4000782f809 */
[C---:B------:R-:W-:Y:S02]  /*2120*/  LOP3.LUT P0, RZ, R7.reuse, 0x1, RZ, 0xc0, !PT ;  /* 0x0000000107ff7812 */ /* 0x040fe4000780c0ff */
[----:B------:R-:W-:-:S04]  /*2130*/  LOP3.LUT P2, RZ, R7, 0x2, RZ, 0xc0, !PT ;  /* 0x0000000207ff7812 */ /* 0x000fc8000784c0ff */
[----:B------:R-:W-:Y:S02]  /*2140*/  PLOP3.LUT P0, PT, P0, P1, P2, 0xe0, 0x0 ;  /* 0x000000000000781c */ /* 0x000fe40000703c20 */
[----:B------:R-:W-:Y:S02]  /*2150*/  LOP3.LUT P1, RZ, R0, 0x7fffff, RZ, 0xc0, !PT ;  /* 0x007fffff00ff7812 */ /* 0x000fe4000782c0ff */
[----:B------:R-:W-:-:S05]  /*2160*/  SEL R6, RZ, 0x1, !P0 ;  /* 0x00000001ff067807 */ /* 0x000fca0004000000 */
[----:B------:R-:W-:-:S05]  /*2170*/  IMAD.MOV R6, RZ, RZ, -R6 ;  /* 0x000000ffff067224 */ /* 0x000fca00078e0a06 */
[----:B------:R-:W-:Y:S02]  /*2180*/  ISETP.GE.AND P0, PT, R6, RZ, PT ;  /* 0x000000ff0600720c */ /* 0x000fe40003f06270 */
[----:B------:R-:W-:-:S04]  /*2190*/  IADD3 R6, PT, PT, R5, -0xfc, RZ ;  /* 0xffffff0405067810 */ /* 0x000fc80007ffe0ff */
[----:B------:R-:W-:-:S07]  /*21a0*/  SHF.R.U32.HI R5, RZ, R6, R9 ;  /* 0x00000006ff057219 */ /* 0x000fce0000011609 */
[----:B------:R-:W-:-:S05]  /*21b0*/  @!P0 VIADD R5, R5, 0x1 ;  /* 0x0000000105058836 */ /* 0x000fca0000000000 */
[----:B------:R-:W-:-:S04]  /*21c0*/  @!P1 SHF.L.U32 R5, R5, 0x1, RZ ;  /* 0x0000000105059819 */ /* 0x000fc800000006ff */
[----:B------:R-:W-:Y:S01]  /*21d0*/  LOP3.LUT R5, R5, 0x80000000, R0, 0xf8, !PT ;  /* 0x8000000005057812 */ /* 0x000fe200078ef800 */
[----:B------:R-:W-:Y:S06]  /*21e0*/  BRA `(.L_x_38) ;  /* 0x0000000000047947 */ /* 0x000fec0003800000 */
.L_x_39:
[----:B------:R0:W1:Y:S02]  /*21f0*/  MUFU.RCP R5, R0 ;  /* 0x0000000000057308 */ /* 0x0000640000001000 */
.L_x_38:
[----:B0123--:R-:W-:Y:S02]  /*2200*/  IMAD.MOV.U32 R0, RZ, RZ, R5 ;  /* 0x000000ffff007224 */ /* 0x00ffe400078e0005 */
[----:B------:R-:W-:-:S04]  /*2210*/  HFMA2 R5, -RZ, RZ, 0, 0 ;  /* 0x00000000ff057431 */ /* 0x000fc800000001ff */
[----:B------:R-:W-:Y:S05]  /*2220*/  RET.REL.NODEC R4 `(_Z22softmax_forward_kernelPffPKfii) ;  /* 0xffffffdc04747950 */ /* 0x000fea0003c3ffff */
.L_x_40:
[----:B------:R-:W-:-:S00]  /*2230*/  BRA `(.L_x_40) ;  /* 0xfffffffc00fc7947 */ /* 0x000fc0000383ffff */
[----:B------:R-:W-:-:S00]  /*2240*/  NOP ;  /* 0x0000000000007918 */ /* 0x000fc00000000000 */
        /* <DEDUP_REMOVED lines=11> */
.L_x_41:


//--------------------- .nv.shared._Z22softmax_forward_kernelPffPKfii --------------------------
	.section	.nv.shared._Z22softmax_forward_kernelPffPKfii,"aw",@nobits
	.sectionflags	@""
	.align	4
.nv.shared._Z22softmax_forward_kernelPffPKfii:
	.zero		1064


//--------------------- .nv.shared.reserved.0     --------------------------
	.section	.nv.shared.reserved.0,"aw",@nobits
	.weak		__nv_reservedSMEM_offset_0_alias
	.size		__nv_reservedSMEM_offset_0_alias, 0, 64
	.other		__nv_reservedSMEM_offset_0_alias,@"STO_CUDA_RESERVED_SHARED STV_DEFAULT"
__nv_reservedSMEM_offset_0_alias:
	.zero		0
	.zero		64


//--------------------- .nv.constant0._Z22softmax_forward_kernelPffPKfii --------------------------
	.section	.nv.constant0._Z22softmax_forward_kernelPffPKfii,"a",@progbits
	.sectionflags	@""
	.align	4
.nv.constant0._Z22softmax_forward_kernelPffPKfii:
	.zero		928


//--------------------- SYMBOLS --------------------------

	.type		.nv.reservedSmem.offset0,@object
	.size		.nv.reservedSmem.offset0,0x4
	.type		.nv.reservedSmem.cap,@object
	.size		.nv.reservedSmem.cap,0x4
